//
// Generated by NVIDIA NVVM Compiler
//
// Compiler Build ID: CL-36424714
// Cuda compilation tools, release 13.0, V13.0.88
// Based on NVVM 20.0.0
//

.version 9.0
.target sm_100
.address_size 64

	// .globl	_Z27volume_air_segmentation_gpuPKfjjjPbf
// _ZZ22detect_body_bounds_gpuPKbPjjjjjjjE5h_sum has been demoted
// _ZZ22detect_body_bounds_gpuPKbPjjjjjjjE5v_sum has been demoted

.visible .entry _Z27volume_air_segmentation_gpuPKfjjjPbf(
	.param .u64 .ptr .align 1 _Z27volume_air_segmentation_gpuPKfjjjPbf_param_0,
	.param .u32 _Z27volume_air_segmentation_gpuPKfjjjPbf_param_1,
	.param .u32 _Z27volume_air_segmentation_gpuPKfjjjPbf_param_2,
	.param .u32 _Z27volume_air_segmentation_gpuPKfjjjPbf_param_3,
	.param .u64 .ptr .align 1 _Z27volume_air_segmentation_gpuPKfjjjPbf_param_4,
	.param .f32 _Z27volume_air_segmentation_gpuPKfjjjPbf_param_5
)
{
	.reg .pred 	%p<3>;
	.reg .b16 	%rs<2>;
	.reg .b32 	%r<13>;
	.reg .b32 	%f<3>;
	.reg .b64 	%rd<9>;

	ld.param.u64 	%rd1, [_Z27volume_air_segmentation_gpuPKfjjjPbf_param_0];
	ld.param.u32 	%r2, [_Z27volume_air_segmentation_gpuPKfjjjPbf_param_1];
	ld.param.u32 	%r3, [_Z27volume_air_segmentation_gpuPKfjjjPbf_param_2];
	ld.param.u32 	%r4, [_Z27volume_air_segmentation_gpuPKfjjjPbf_param_3];
	ld.param.u64 	%rd2, [_Z27volume_air_segmentation_gpuPKfjjjPbf_param_4];
	ld.param.f32 	%f1, [_Z27volume_air_segmentation_gpuPKfjjjPbf_param_5];
	mov.u32 	%r5, %ctaid.y;
	mov.u32 	%r6, %nctaid.x;
	mov.u32 	%r7, %ntid.x;
	mov.u32 	%r8, %ctaid.x;
	mov.u32 	%r9, %tid.x;
	mad.lo.s32 	%r10, %r5, %r6, %r8;
	mad.lo.s32 	%r1, %r10, %r7, %r9;
	mul.lo.s32 	%r11, %r3, %r2;
	mul.lo.s32 	%r12, %r11, %r4;
	setp.ge.u32 	%p1, %r1, %r12;
	@%p1 bra 	$L__BB0_2;
	cvta.to.global.u64 	%rd3, %rd1;
	cvta.to.global.u64 	%rd4, %rd2;
	cvt.u64.u32 	%rd5, %r1;
	mul.wide.u32 	%rd6, %r1, 4;
	add.s64 	%rd7, %rd3, %rd6;
	ld.global.f32 	%f2, [%rd7];
	setp.lt.f32 	%p2, %f2, %f1;
	selp.u16 	%rs1, 1, 0, %p2;
	add.s64 	%rd8, %rd4, %rd5;
	st.global.u8 	[%rd8], %rs1;
$L__BB0_2:
	ret;

}
	// .globl	_Z22detect_body_bounds_gpuPKbPjjjjjjj
.visible .entry _Z22detect_body_bounds_gpuPKbPjjjjjjj(
	.param .u64 .ptr .align 1 _Z22detect_body_bounds_gpuPKbPjjjjjjj_param_0,
	.param .u64 .ptr .align 1 _Z22detect_body_bounds_gpuPKbPjjjjjjj_param_1,
	.param .u32 _Z22detect_body_bounds_gpuPKbPjjjjjjj_param_2,
	.param .u32 _Z22detect_body_bounds_gpuPKbPjjjjjjj_param_3,
	.param .u32 _Z22detect_body_bounds_gpuPKbPjjjjjjj_param_4,
	.param .u32 _Z22detect_body_bounds_gpuPKbPjjjjjjj_param_5,
	.param .u32 _Z22detect_body_bounds_gpuPKbPjjjjjjj_param_6,
	.param .u32 _Z22detect_body_bounds_gpuPKbPjjjjjjj_param_7
)
{
	.reg .pred 	%p<206>;
	.reg .b16 	%rs<59>;
	.reg .b32 	%r<296>;
	.reg .b32 	%f<165>;
	.reg .b64 	%rd<141>;
	// demoted variable
	.shared .align 4 .b8 _ZZ22detect_body_bounds_gpuPKbPjjjjjjjE5h_sum[4096];
	// demoted variable
	.shared .align 4 .b8 _ZZ22detect_body_bounds_gpuPKbPjjjjjjjE5v_sum[4096];
	ld.param.u64 	%rd9, [_Z22detect_body_bounds_gpuPKbPjjjjjjj_param_0];
	ld.param.u64 	%rd8, [_Z22detect_body_bounds_gpuPKbPjjjjjjj_param_1];
	ld.param.u32 	%r115, [_Z22detect_body_bounds_gpuPKbPjjjjjjj_param_2];
	ld.param.u32 	%r116, [_Z22detect_body_bounds_gpuPKbPjjjjjjj_param_3];
	ld.param.u32 	%r118, [_Z22detect_body_bounds_gpuPKbPjjjjjjj_param_5];
	ld.param.u32 	%r119, [_Z22detect_body_bounds_gpuPKbPjjjjjjj_param_6];
	ld.param.u32 	%r120, [_Z22detect_body_bounds_gpuPKbPjjjjjjj_param_7];
	cvta.to.global.u64 	%rd1, %rd9;
	cvta.to.global.u64 	%rd2, %rd8;
	mov.u32 	%r1, %tid.x;
	setp.ne.s32 	%p21, %r1, 0;
	@%p21 bra 	$L__BB1_2;
	ld.param.u32 	%r259, [_Z22detect_body_bounds_gpuPKbPjjjjjjj_param_4];
	mov.u32 	%r121, %ctaid.x;
	mul.wide.u32 	%rd10, %r121, 4;
	add.s64 	%rd11, %rd2, %rd10;
	mov.b32 	%r122, 0;
	st.global.u32 	[%rd11], %r122;
	add.s32 	%r123, %r115, -1;
	add.s32 	%r124, %r259, %r121;
	mul.wide.u32 	%rd12, %r124, 4;
	add.s64 	%rd13, %rd2, %rd12;
	st.global.u32 	[%rd13], %r123;
	add.s32 	%r125, %r124, %r259;
	mul.wide.u32 	%rd14, %r125, 4;
	add.s64 	%rd15, %rd2, %rd14;
	st.global.u32 	[%rd15], %r122;
	add.s32 	%r126, %r116, -1;
	add.s32 	%r127, %r125, %r259;
	mul.wide.u32 	%rd16, %r127, 4;
	add.s64 	%rd17, %rd2, %rd16;
	st.global.u32 	[%rd17], %r126;
$L__BB1_2:
	setp.ge.u32 	%p22, %r1, %r115;
	@%p22 bra 	$L__BB1_17;
	mov.u32 	%r128, %ctaid.x;
	mul.lo.s32 	%r2, %r116, %r128;
	setp.eq.s32 	%p23, %r116, 0;
	mov.f32 	%f155, 0f00000000;
	@%p23 bra 	$L__BB1_16;
	and.b32  	%r3, %r116, 15;
	setp.lt.u32 	%p24, %r116, 16;
	mov.f32 	%f155, 0f00000000;
	mov.b32 	%r279, 0;
	@%p24 bra 	$L__BB1_7;
	and.b32  	%r130, %r116, -16;
	neg.s32 	%r277, %r130;
	mul.lo.s32 	%r131, %r2, %r115;
	add.s32 	%r132, %r131, %r115;
	add.s32 	%r276, %r1, %r132;
	add.s32 	%r133, %r2, 2;
	mad.lo.s32 	%r275, %r115, %r133, %r1;
	add.s32 	%r134, %r2, 3;
	mad.lo.s32 	%r274, %r115, %r134, %r1;
	add.s32 	%r135, %r2, 4;
	mad.lo.s32 	%r273, %r115, %r135, %r1;
	add.s32 	%r136, %r2, 5;
	mad.lo.s32 	%r272, %r115, %r136, %r1;
	add.s32 	%r137, %r2, 6;
	mad.lo.s32 	%r271, %r115, %r137, %r1;
	add.s32 	%r138, %r2, 7;
	mad.lo.s32 	%r270, %r115, %r138, %r1;
	add.s32 	%r139, %r2, 8;
	mad.lo.s32 	%r269, %r115, %r139, %r1;
	add.s32 	%r140, %r2, 9;
	mad.lo.s32 	%r268, %r115, %r140, %r1;
	add.s32 	%r141, %r2, 10;
	mad.lo.s32 	%r267, %r115, %r141, %r1;
	add.s32 	%r142, %r2, 11;
	mad.lo.s32 	%r266, %r115, %r142, %r1;
	add.s32 	%r143, %r2, 12;
	mad.lo.s32 	%r265, %r115, %r143, %r1;
	add.s32 	%r144, %r2, 13;
	mad.lo.s32 	%r264, %r115, %r144, %r1;
	add.s32 	%r145, %r2, 14;
	mad.lo.s32 	%r263, %r115, %r145, %r1;
	add.s32 	%r146, %r2, 15;
	mad.lo.s32 	%r262, %r115, %r146, %r1;
	add.s32 	%r261, %r1, %r131;
	mov.f32 	%f155, 0f00000000;
$L__BB1_6:
	.pragma "nounroll";
	and.b32  	%r279, %r116, -16;
	cvt.u64.u32 	%rd18, %r261;
	add.s64 	%rd19, %rd1, %rd18;
	ld.global.u8 	%rs1, [%rd19];
	setp.eq.s16 	%p25, %rs1, 0;
	selp.f32 	%f31, 0f3F800000, 0f00000000, %p25;
	add.f32 	%f32, %f155, %f31;
	cvt.u64.u32 	%rd20, %r276;
	add.s64 	%rd21, %rd1, %rd20;
	ld.global.u8 	%rs2, [%rd21];
	setp.eq.s16 	%p26, %rs2, 0;
	selp.f32 	%f33, 0f3F800000, 0f00000000, %p26;
	add.f32 	%f34, %f32, %f33;
	cvt.u64.u32 	%rd22, %r275;
	add.s64 	%rd23, %rd1, %rd22;
	ld.global.u8 	%rs3, [%rd23];
	setp.eq.s16 	%p27, %rs3, 0;
	selp.f32 	%f35, 0f3F800000, 0f00000000, %p27;
	add.f32 	%f36, %f34, %f35;
	cvt.u64.u32 	%rd24, %r274;
	add.s64 	%rd25, %rd1, %rd24;
	ld.global.u8 	%rs4, [%rd25];
	setp.eq.s16 	%p28, %rs4, 0;
	selp.f32 	%f37, 0f3F800000, 0f00000000, %p28;
	add.f32 	%f38, %f36, %f37;
	cvt.u64.u32 	%rd26, %r273;
	add.s64 	%rd27, %rd1, %rd26;
	ld.global.u8 	%rs5, [%rd27];
	setp.eq.s16 	%p29, %rs5, 0;
	selp.f32 	%f39, 0f3F800000, 0f00000000, %p29;
	add.f32 	%f40, %f38, %f39;
	cvt.u64.u32 	%rd28, %r272;
	add.s64 	%rd29, %rd1, %rd28;
	ld.global.u8 	%rs6, [%rd29];
	setp.eq.s16 	%p30, %rs6, 0;
	selp.f32 	%f41, 0f3F800000, 0f00000000, %p30;
	add.f32 	%f42, %f40, %f41;
	cvt.u64.u32 	%rd30, %r271;
	add.s64 	%rd31, %rd1, %rd30;
	ld.global.u8 	%rs7, [%rd31];
	setp.eq.s16 	%p31, %rs7, 0;
	selp.f32 	%f43, 0f3F800000, 0f00000000, %p31;
	add.f32 	%f44, %f42, %f43;
	cvt.u64.u32 	%rd32, %r270;
	add.s64 	%rd33, %rd1, %rd32;
	ld.global.u8 	%rs8, [%rd33];
	setp.eq.s16 	%p32, %rs8, 0;
	selp.f32 	%f45, 0f3F800000, 0f00000000, %p32;
	add.f32 	%f46, %f44, %f45;
	cvt.u64.u32 	%rd34, %r269;
	add.s64 	%rd35, %rd1, %rd34;
	ld.global.u8 	%rs9, [%rd35];
	setp.eq.s16 	%p33, %rs9, 0;
	selp.f32 	%f47, 0f3F800000, 0f00000000, %p33;
	add.f32 	%f48, %f46, %f47;
	cvt.u64.u32 	%rd36, %r268;
	add.s64 	%rd37, %rd1, %rd36;
	ld.global.u8 	%rs10, [%rd37];
	setp.eq.s16 	%p34, %rs10, 0;
	selp.f32 	%f49, 0f3F800000, 0f00000000, %p34;
	add.f32 	%f50, %f48, %f49;
	cvt.u64.u32 	%rd38, %r267;
	add.s64 	%rd39, %rd1, %rd38;
	ld.global.u8 	%rs11, [%rd39];
	setp.eq.s16 	%p35, %rs11, 0;
	selp.f32 	%f51, 0f3F800000, 0f00000000, %p35;
	add.f32 	%f52, %f50, %f51;
	cvt.u64.u32 	%rd40, %r266;
	add.s64 	%rd41, %rd1, %rd40;
	ld.global.u8 	%rs12, [%rd41];
	setp.eq.s16 	%p36, %rs12, 0;
	selp.f32 	%f53, 0f3F800000, 0f00000000, %p36;
	add.f32 	%f54, %f52, %f53;
	cvt.u64.u32 	%rd42, %r265;
	add.s64 	%rd43, %rd1, %rd42;
	ld.global.u8 	%rs13, [%rd43];
	setp.eq.s16 	%p37, %rs13, 0;
	selp.f32 	%f55, 0f3F800000, 0f00000000, %p37;
	add.f32 	%f56, %f54, %f55;
	cvt.u64.u32 	%rd44, %r264;
	add.s64 	%rd45, %rd1, %rd44;
	ld.global.u8 	%rs14, [%rd45];
	setp.eq.s16 	%p38, %rs14, 0;
	selp.f32 	%f57, 0f3F800000, 0f00000000, %p38;
	add.f32 	%f58, %f56, %f57;
	cvt.u64.u32 	%rd46, %r263;
	add.s64 	%rd47, %rd1, %rd46;
	ld.global.u8 	%rs15, [%rd47];
	setp.eq.s16 	%p39, %rs15, 0;
	selp.f32 	%f59, 0f3F800000, 0f00000000, %p39;
	add.f32 	%f60, %f58, %f59;
	cvt.u64.u32 	%rd48, %r262;
	add.s64 	%rd49, %rd1, %rd48;
	ld.global.u8 	%rs16, [%rd49];
	setp.eq.s16 	%p40, %rs16, 0;
	selp.f32 	%f61, 0f3F800000, 0f00000000, %p40;
	add.f32 	%f155, %f60, %f61;
	add.s32 	%r277, %r277, 16;
	shl.b32 	%r147, %r115, 4;
	add.s32 	%r276, %r276, %r147;
	add.s32 	%r275, %r275, %r147;
	add.s32 	%r274, %r274, %r147;
	add.s32 	%r273, %r273, %r147;
	add.s32 	%r272, %r272, %r147;
	add.s32 	%r271, %r271, %r147;
	add.s32 	%r270, %r270, %r147;
	add.s32 	%r269, %r269, %r147;
	add.s32 	%r268, %r268, %r147;
	add.s32 	%r267, %r267, %r147;
	add.s32 	%r266, %r266, %r147;
	add.s32 	%r265, %r265, %r147;
	add.s32 	%r264, %r264, %r147;
	add.s32 	%r263, %r263, %r147;
	add.s32 	%r262, %r262, %r147;
	add.s32 	%r261, %r261, %r147;
	setp.ne.s32 	%p41, %r277, 0;
	@%p41 bra 	$L__BB1_6;
$L__BB1_7:
	setp.eq.s32 	%p42, %r3, 0;
	@%p42 bra 	$L__BB1_16;
	and.b32  	%r57, %r116, 7;
	setp.lt.u32 	%p43, %r3, 8;
	@%p43 bra 	$L__BB1_10;
	add.s32 	%r148, %r279, %r2;
	mad.lo.s32 	%r149, %r148, %r115, %r1;
	cvt.u64.u32 	%rd50, %r149;
	add.s64 	%rd51, %rd1, %rd50;
	ld.global.u8 	%rs17, [%rd51];
	setp.eq.s16 	%p44, %rs17, 0;
	selp.f32 	%f63, 0f3F800000, 0f00000000, %p44;
	add.f32 	%f64, %f155, %f63;
	add.s32 	%r150, %r149, %r115;
	cvt.u64.u32 	%rd52, %r150;
	add.s64 	%rd53, %rd1, %rd52;
	ld.global.u8 	%rs18, [%rd53];
	setp.eq.s16 	%p45, %rs18, 0;
	selp.f32 	%f65, 0f3F800000, 0f00000000, %p45;
	add.f32 	%f66, %f64, %f65;
	add.s32 	%r151, %r150, %r115;
	cvt.u64.u32 	%rd54, %r151;
	add.s64 	%rd55, %rd1, %rd54;
	ld.global.u8 	%rs19, [%rd55];
	setp.eq.s16 	%p46, %rs19, 0;
	selp.f32 	%f67, 0f3F800000, 0f00000000, %p46;
	add.f32 	%f68, %f66, %f67;
	add.s32 	%r152, %r151, %r115;
	cvt.u64.u32 	%rd56, %r152;
	add.s64 	%rd57, %rd1, %rd56;
	ld.global.u8 	%rs20, [%rd57];
	setp.eq.s16 	%p47, %rs20, 0;
	selp.f32 	%f69, 0f3F800000, 0f00000000, %p47;
	add.f32 	%f70, %f68, %f69;
	add.s32 	%r153, %r152, %r115;
	cvt.u64.u32 	%rd58, %r153;
	add.s64 	%rd59, %rd1, %rd58;
	ld.global.u8 	%rs21, [%rd59];
	setp.eq.s16 	%p48, %rs21, 0;
	selp.f32 	%f71, 0f3F800000, 0f00000000, %p48;
	add.f32 	%f72, %f70, %f71;
	add.s32 	%r154, %r153, %r115;
	cvt.u64.u32 	%rd60, %r154;
	add.s64 	%rd61, %rd1, %rd60;
	ld.global.u8 	%rs22, [%rd61];
	setp.eq.s16 	%p49, %rs22, 0;
	selp.f32 	%f73, 0f3F800000, 0f00000000, %p49;
	add.f32 	%f74, %f72, %f73;
	add.s32 	%r155, %r154, %r115;
	cvt.u64.u32 	%rd62, %r155;
	add.s64 	%rd63, %rd1, %rd62;
	ld.global.u8 	%rs23, [%rd63];
	setp.eq.s16 	%p50, %rs23, 0;
	selp.f32 	%f75, 0f3F800000, 0f00000000, %p50;
	add.f32 	%f76, %f74, %f75;
	add.s32 	%r156, %r155, %r115;
	cvt.u64.u32 	%rd64, %r156;
	add.s64 	%rd65, %rd1, %rd64;
	ld.global.u8 	%rs24, [%rd65];
	setp.eq.s16 	%p51, %rs24, 0;
	selp.f32 	%f77, 0f3F800000, 0f00000000, %p51;
	add.f32 	%f155, %f76, %f77;
	add.s32 	%r279, %r279, 8;
$L__BB1_10:
	setp.eq.s32 	%p52, %r57, 0;
	@%p52 bra 	$L__BB1_16;
	and.b32  	%r60, %r116, 3;
	setp.lt.u32 	%p53, %r57, 4;
	@%p53 bra 	$L__BB1_13;
	add.s32 	%r157, %r279, %r2;
	mad.lo.s32 	%r158, %r157, %r115, %r1;
	cvt.u64.u32 	%rd66, %r158;
	add.s64 	%rd67, %rd1, %rd66;
	ld.global.u8 	%rs25, [%rd67];
	setp.eq.s16 	%p54, %rs25, 0;
	selp.f32 	%f79, 0f3F800000, 0f00000000, %p54;
	add.f32 	%f80, %f155, %f79;
	add.s32 	%r159, %r158, %r115;
	cvt.u64.u32 	%rd68, %r159;
	add.s64 	%rd69, %rd1, %rd68;
	ld.global.u8 	%rs26, [%rd69];
	setp.eq.s16 	%p55, %rs26, 0;
	selp.f32 	%f81, 0f3F800000, 0f00000000, %p55;
	add.f32 	%f82, %f80, %f81;
	add.s32 	%r160, %r159, %r115;
	cvt.u64.u32 	%rd70, %r160;
	add.s64 	%rd71, %rd1, %rd70;
	ld.global.u8 	%rs27, [%rd71];
	setp.eq.s16 	%p56, %rs27, 0;
	selp.f32 	%f83, 0f3F800000, 0f00000000, %p56;
	add.f32 	%f84, %f82, %f83;
	add.s32 	%r161, %r160, %r115;
	cvt.u64.u32 	%rd72, %r161;
	add.s64 	%rd73, %rd1, %rd72;
	ld.global.u8 	%rs28, [%rd73];
	setp.eq.s16 	%p57, %rs28, 0;
	selp.f32 	%f85, 0f3F800000, 0f00000000, %p57;
	add.f32 	%f155, %f84, %f85;
	add.s32 	%r279, %r279, 4;
$L__BB1_13:
	setp.eq.s32 	%p58, %r60, 0;
	@%p58 bra 	$L__BB1_16;
	add.s32 	%r162, %r279, %r2;
	mad.lo.s32 	%r282, %r115, %r162, %r1;
	neg.s32 	%r281, %r60;
$L__BB1_15:
	.pragma "nounroll";
	cvt.u64.u32 	%rd74, %r282;
	add.s64 	%rd75, %rd1, %rd74;
	ld.global.u8 	%rs29, [%rd75];
	setp.eq.s16 	%p59, %rs29, 0;
	selp.f32 	%f86, 0f3F800000, 0f00000000, %p59;
	add.f32 	%f155, %f155, %f86;
	add.s32 	%r282, %r282, %r115;
	add.s32 	%r281, %r281, 1;
	setp.ne.s32 	%p60, %r281, 0;
	@%p60 bra 	$L__BB1_15;
$L__BB1_16:
	cvt.rzi.u32.f32 	%r163, %f155;
	shl.b32 	%r164, %r1, 2;
	mov.u32 	%r165, _ZZ22detect_body_bounds_gpuPKbPjjjjjjjE5h_sum;
	add.s32 	%r166, %r165, %r164;
	st.shared.u32 	[%r166], %r163;
$L__BB1_17:
	setp.ge.u32 	%p61, %r1, %r116;
	@%p61 bra 	$L__BB1_32;
	setp.eq.s32 	%p62, %r115, 0;
	mov.f32 	%f164, 0f00000000;
	@%p62 bra 	$L__BB1_31;
	mov.u32 	%r168, %ctaid.x;
	mad.lo.s32 	%r169, %r116, %r168, %r1;
	mul.lo.s32 	%r69, %r169, %r115;
	add.s32 	%r170, %r115, -1;
	and.b32  	%r70, %r115, 15;
	setp.lt.u32 	%p63, %r170, 15;
	mov.f32 	%f164, 0f00000000;
	mov.b32 	%r286, 0;
	@%p63 bra 	$L__BB1_22;
	and.b32  	%r286, %r115, -16;
	neg.s32 	%r284, %r286;
	add.s32 	%r283, %r69, 7;
	mov.f32 	%f164, 0f00000000;
$L__BB1_21:
	.pragma "nounroll";
	add.s32 	%r171, %r283, -7;
	cvt.u64.u32 	%rd76, %r171;
	add.s64 	%rd77, %rd1, %rd76;
	ld.global.u8 	%rs30, [%rd77];
	setp.eq.s16 	%p64, %rs30, 0;
	selp.f32 	%f91, 0f3F800000, 0f00000000, %p64;
	add.f32 	%f92, %f164, %f91;
	add.s32 	%r172, %r283, -6;
	cvt.u64.u32 	%rd78, %r172;
	add.s64 	%rd79, %rd1, %rd78;
	ld.global.u8 	%rs31, [%rd79];
	setp.eq.s16 	%p65, %rs31, 0;
	selp.f32 	%f93, 0f3F800000, 0f00000000, %p65;
	add.f32 	%f94, %f92, %f93;
	add.s32 	%r173, %r283, -5;
	cvt.u64.u32 	%rd80, %r173;
	add.s64 	%rd81, %rd1, %rd80;
	ld.global.u8 	%rs32, [%rd81];
	setp.eq.s16 	%p66, %rs32, 0;
	selp.f32 	%f95, 0f3F800000, 0f00000000, %p66;
	add.f32 	%f96, %f94, %f95;
	add.s32 	%r174, %r283, -4;
	cvt.u64.u32 	%rd82, %r174;
	add.s64 	%rd83, %rd1, %rd82;
	ld.global.u8 	%rs33, [%rd83];
	setp.eq.s16 	%p67, %rs33, 0;
	selp.f32 	%f97, 0f3F800000, 0f00000000, %p67;
	add.f32 	%f98, %f96, %f97;
	add.s32 	%r175, %r283, -3;
	cvt.u64.u32 	%rd84, %r175;
	add.s64 	%rd85, %rd1, %rd84;
	ld.global.u8 	%rs34, [%rd85];
	setp.eq.s16 	%p68, %rs34, 0;
	selp.f32 	%f99, 0f3F800000, 0f00000000, %p68;
	add.f32 	%f100, %f98, %f99;
	add.s32 	%r176, %r283, -2;
	cvt.u64.u32 	%rd86, %r176;
	add.s64 	%rd87, %rd1, %rd86;
	ld.global.u8 	%rs35, [%rd87];
	setp.eq.s16 	%p69, %rs35, 0;
	selp.f32 	%f101, 0f3F800000, 0f00000000, %p69;
	add.f32 	%f102, %f100, %f101;
	add.s32 	%r177, %r283, -1;
	cvt.u64.u32 	%rd88, %r177;
	add.s64 	%rd89, %rd1, %rd88;
	ld.global.u8 	%rs36, [%rd89];
	setp.eq.s16 	%p70, %rs36, 0;
	selp.f32 	%f103, 0f3F800000, 0f00000000, %p70;
	add.f32 	%f104, %f102, %f103;
	add.s32 	%r178, %r283, 8;
	cvt.u64.u32 	%rd90, %r283;
	add.s64 	%rd91, %rd1, %rd90;
	ld.global.u8 	%rs37, [%rd91];
	setp.eq.s16 	%p71, %rs37, 0;
	selp.f32 	%f105, 0f3F800000, 0f00000000, %p71;
	add.f32 	%f106, %f104, %f105;
	add.s32 	%r179, %r283, 1;
	cvt.u64.u32 	%rd92, %r179;
	add.s64 	%rd93, %rd1, %rd92;
	ld.global.u8 	%rs38, [%rd93];
	setp.eq.s16 	%p72, %rs38, 0;
	selp.f32 	%f107, 0f3F800000, 0f00000000, %p72;
	add.f32 	%f108, %f106, %f107;
	add.s32 	%r180, %r283, 2;
	cvt.u64.u32 	%rd94, %r180;
	add.s64 	%rd95, %rd1, %rd94;
	ld.global.u8 	%rs39, [%rd95];
	setp.eq.s16 	%p73, %rs39, 0;
	selp.f32 	%f109, 0f3F800000, 0f00000000, %p73;
	add.f32 	%f110, %f108, %f109;
	add.s32 	%r181, %r283, 3;
	cvt.u64.u32 	%rd96, %r181;
	add.s64 	%rd97, %rd1, %rd96;
	ld.global.u8 	%rs40, [%rd97];
	setp.eq.s16 	%p74, %rs40, 0;
	selp.f32 	%f111, 0f3F800000, 0f00000000, %p74;
	add.f32 	%f112, %f110, %f111;
	add.s32 	%r182, %r283, 4;
	cvt.u64.u32 	%rd98, %r182;
	add.s64 	%rd99, %rd1, %rd98;
	ld.global.u8 	%rs41, [%rd99];
	setp.eq.s16 	%p75, %rs41, 0;
	selp.f32 	%f113, 0f3F800000, 0f00000000, %p75;
	add.f32 	%f114, %f112, %f113;
	add.s32 	%r183, %r283, 5;
	cvt.u64.u32 	%rd100, %r183;
	add.s64 	%rd101, %rd1, %rd100;
	ld.global.u8 	%rs42, [%rd101];
	setp.eq.s16 	%p76, %rs42, 0;
	selp.f32 	%f115, 0f3F800000, 0f00000000, %p76;
	add.f32 	%f116, %f114, %f115;
	add.s32 	%r184, %r283, 6;
	cvt.u64.u32 	%rd102, %r184;
	add.s64 	%rd103, %rd1, %rd102;
	ld.global.u8 	%rs43, [%rd103];
	setp.eq.s16 	%p77, %rs43, 0;
	selp.f32 	%f117, 0f3F800000, 0f00000000, %p77;
	add.f32 	%f118, %f116, %f117;
	add.s32 	%r185, %r283, 7;
	cvt.u64.u32 	%rd104, %r185;
	add.s64 	%rd105, %rd1, %rd104;
	ld.global.u8 	%rs44, [%rd105];
	setp.eq.s16 	%p78, %rs44, 0;
	selp.f32 	%f119, 0f3F800000, 0f00000000, %p78;
	add.f32 	%f120, %f118, %f119;
	cvt.u64.u32 	%rd106, %r178;
	add.s64 	%rd107, %rd1, %rd106;
	ld.global.u8 	%rs45, [%rd107];
	setp.eq.s16 	%p79, %rs45, 0;
	selp.f32 	%f121, 0f3F800000, 0f00000000, %p79;
	add.f32 	%f164, %f120, %f121;
	add.s32 	%r284, %r284, 16;
	add.s32 	%r283, %r283, 16;
	setp.ne.s32 	%p80, %r284, 0;
	@%p80 bra 	$L__BB1_21;
$L__BB1_22:
	setp.eq.s32 	%p81, %r70, 0;
	@%p81 bra 	$L__BB1_31;
	and.b32  	%r79, %r115, 7;
	setp.lt.u32 	%p82, %r70, 8;
	@%p82 bra 	$L__BB1_25;
	add.s32 	%r186, %r69, %r286;
	cvt.u64.u32 	%rd108, %r186;
	add.s64 	%rd109, %rd1, %rd108;
	ld.global.u8 	%rs46, [%rd109];
	setp.eq.s16 	%p83, %rs46, 0;
	selp.f32 	%f123, 0f3F800000, 0f00000000, %p83;
	add.f32 	%f124, %f164, %f123;
	add.s32 	%r187, %r186, 1;
	cvt.u64.u32 	%rd110, %r187;
	add.s64 	%rd111, %rd1, %rd110;
	ld.global.u8 	%rs47, [%rd111];
	setp.eq.s16 	%p84, %rs47, 0;
	selp.f32 	%f125, 0f3F800000, 0f00000000, %p84;
	add.f32 	%f126, %f124, %f125;
	add.s32 	%r188, %r186, 2;
	cvt.u64.u32 	%rd112, %r188;
	add.s64 	%rd113, %rd1, %rd112;
	ld.global.u8 	%rs48, [%rd113];
	setp.eq.s16 	%p85, %rs48, 0;
	selp.f32 	%f127, 0f3F800000, 0f00000000, %p85;
	add.f32 	%f128, %f126, %f127;
	add.s32 	%r189, %r186, 3;
	cvt.u64.u32 	%rd114, %r189;
	add.s64 	%rd115, %rd1, %rd114;
	ld.global.u8 	%rs49, [%rd115];
	setp.eq.s16 	%p86, %rs49, 0;
	selp.f32 	%f129, 0f3F800000, 0f00000000, %p86;
	add.f32 	%f130, %f128, %f129;
	add.s32 	%r190, %r186, 4;
	cvt.u64.u32 	%rd116, %r190;
	add.s64 	%rd117, %rd1, %rd116;
	ld.global.u8 	%rs50, [%rd117];
	setp.eq.s16 	%p87, %rs50, 0;
	selp.f32 	%f131, 0f3F800000, 0f00000000, %p87;
	add.f32 	%f132, %f130, %f131;
	add.s32 	%r191, %r186, 5;
	cvt.u64.u32 	%rd118, %r191;
	add.s64 	%rd119, %rd1, %rd118;
	ld.global.u8 	%rs51, [%rd119];
	setp.eq.s16 	%p88, %rs51, 0;
	selp.f32 	%f133, 0f3F800000, 0f00000000, %p88;
	add.f32 	%f134, %f132, %f133;
	add.s32 	%r192, %r186, 6;
	cvt.u64.u32 	%rd120, %r192;
	add.s64 	%rd121, %rd1, %rd120;
	ld.global.u8 	%rs52, [%rd121];
	setp.eq.s16 	%p89, %rs52, 0;
	selp.f32 	%f135, 0f3F800000, 0f00000000, %p89;
	add.f32 	%f136, %f134, %f135;
	add.s32 	%r193, %r186, 7;
	cvt.u64.u32 	%rd122, %r193;
	add.s64 	%rd123, %rd1, %rd122;
	ld.global.u8 	%rs53, [%rd123];
	setp.eq.s16 	%p90, %rs53, 0;
	selp.f32 	%f137, 0f3F800000, 0f00000000, %p90;
	add.f32 	%f164, %f136, %f137;
	add.s32 	%r286, %r286, 8;
$L__BB1_25:
	setp.eq.s32 	%p91, %r79, 0;
	@%p91 bra 	$L__BB1_31;
	and.b32  	%r82, %r115, 3;
	setp.lt.u32 	%p92, %r79, 4;
	@%p92 bra 	$L__BB1_28;
	add.s32 	%r194, %r69, %r286;
	cvt.u64.u32 	%rd124, %r194;
	add.s64 	%rd125, %rd1, %rd124;
	ld.global.u8 	%rs54, [%rd125];
	setp.eq.s16 	%p93, %rs54, 0;
	selp.f32 	%f139, 0f3F800000, 0f00000000, %p93;
	add.f32 	%f140, %f164, %f139;
	add.s32 	%r195, %r194, 1;
	cvt.u64.u32 	%rd126, %r195;
	add.s64 	%rd127, %rd1, %rd126;
	ld.global.u8 	%rs55, [%rd127];
	setp.eq.s16 	%p94, %rs55, 0;
	selp.f32 	%f141, 0f3F800000, 0f00000000, %p94;
	add.f32 	%f142, %f140, %f141;
	add.s32 	%r196, %r194, 2;
	cvt.u64.u32 	%rd128, %r196;
	add.s64 	%rd129, %rd1, %rd128;
	ld.global.u8 	%rs56, [%rd129];
	setp.eq.s16 	%p95, %rs56, 0;
	selp.f32 	%f143, 0f3F800000, 0f00000000, %p95;
	add.f32 	%f144, %f142, %f143;
	add.s32 	%r197, %r194, 3;
	cvt.u64.u32 	%rd130, %r197;
	add.s64 	%rd131, %rd1, %rd130;
	ld.global.u8 	%rs57, [%rd131];
	setp.eq.s16 	%p96, %rs57, 0;
	selp.f32 	%f145, 0f3F800000, 0f00000000, %p96;
	add.f32 	%f164, %f144, %f145;
	add.s32 	%r286, %r286, 4;
$L__BB1_28:
	setp.eq.s32 	%p97, %r82, 0;
	@%p97 bra 	$L__BB1_31;
	add.s32 	%r289, %r286, %r69;
	neg.s32 	%r288, %r82;
$L__BB1_30:
	.pragma "nounroll";
	cvt.u64.u32 	%rd132, %r289;
	add.s64 	%rd133, %rd1, %rd132;
	ld.global.u8 	%rs58, [%rd133];
	setp.eq.s16 	%p98, %rs58, 0;
	selp.f32 	%f146, 0f3F800000, 0f00000000, %p98;
	add.f32 	%f164, %f164, %f146;
	add.s32 	%r289, %r289, 1;
	add.s32 	%r288, %r288, 1;
	setp.ne.s32 	%p99, %r288, 0;
	@%p99 bra 	$L__BB1_30;
$L__BB1_31:
	cvt.rzi.u32.f32 	%r198, %f164;
	shl.b32 	%r199, %r1, 2;
	mov.u32 	%r200, _ZZ22detect_body_bounds_gpuPKbPjjjjjjjE5v_sum;
	add.s32 	%r201, %r200, %r199;
	st.shared.u32 	[%r201], %r198;
$L__BB1_32:
	setp.ne.s32 	%p100, %r1, 0;
	bar.sync 	0;
	@%p100 bra 	$L__BB1_130;
	max.u32 	%r91, %r116, %r115;
	setp.eq.s32 	%p101, %r91, 0;
	@%p101 bra 	$L__BB1_130;
	ld.param.u32 	%r260, [_Z22detect_body_bounds_gpuPKbPjjjjjjj_param_4];
	ld.param.u64 	%rd140, [_Z22detect_body_bounds_gpuPKbPjjjjjjj_param_1];
	shr.u32 	%r92, %r115, 1;
	mov.u32 	%r203, %ctaid.x;
	cvta.to.global.u64 	%rd134, %rd140;
	mul.wide.u32 	%rd135, %r203, 4;
	add.s64 	%rd3, %rd134, %rd135;
	shr.u32 	%r93, %r116, 1;
	shl.b32 	%r204, %r260, 1;
	add.s32 	%r205, %r204, %r203;
	mul.wide.u32 	%rd136, %r205, 4;
	add.s64 	%rd4, %rd134, %rd136;
	mov.u32 	%r206, %nctaid.x;
	shl.b32 	%r207, %r206, 1;
	add.s32 	%r208, %r207, %r203;
	mul.wide.u32 	%rd137, %r208, 4;
	add.s64 	%rd5, %rd134, %rd137;
	sub.s32 	%r209, %r205, %r260;
	mul.wide.u32 	%rd138, %r209, 4;
	add.s64 	%rd6, %rd134, %rd138;
	add.s32 	%r210, %r205, %r260;
	mul.wide.u32 	%rd139, %r210, 4;
	add.s64 	%rd7, %rd134, %rd139;
	and.b32  	%r94, %r91, 3;
	setp.lt.u32 	%p102, %r91, 4;
	mov.b32 	%r295, 0;
	@%p102 bra 	$L__BB1_109;
	and.b32  	%r295, %r91, -4;
	mov.b32 	%r290, 0;
$L__BB1_36:
	setp.ge.u32 	%p103, %r290, %r92;
	shl.b32 	%r212, %r290, 2;
	mov.u32 	%r213, _ZZ22detect_body_bounds_gpuPKbPjjjjjjjE5h_sum;
	add.s32 	%r97, %r213, %r212;
	@%p103 bra 	$L__BB1_40;
	ld.global.u32 	%r214, [%rd3];
	setp.le.u32 	%p104, %r290, %r214;
	@%p104 bra 	$L__BB1_40;
	ld.shared.u32 	%r215, [%r97];
	setp.ge.u32 	%p105, %r215, %r118;
	@%p105 bra 	$L__BB1_40;
	st.global.u32 	[%rd3], %r290;
$L__BB1_40:
	setp.ge.u32 	%p106, %r290, %r93;
	mov.u32 	%r217, _ZZ22detect_body_bounds_gpuPKbPjjjjjjjE5v_sum;
	add.s32 	%r98, %r217, %r212;
	@%p106 bra 	$L__BB1_44;
	ld.global.u32 	%r218, [%rd4];
	setp.le.u32 	%p107, %r290, %r218;
	@%p107 bra 	$L__BB1_44;
	ld.shared.u32 	%r219, [%r98];
	setp.ge.u32 	%p108, %r219, %r119;
	@%p108 bra 	$L__BB1_44;
	st.global.u32 	[%rd5], %r290;
$L__BB1_44:
	setp.lt.u32 	%p110, %r290, %r92;
	mov.pred 	%p196, 0;
	@%p110 bra 	$L__BB1_46;
	ld.global.u32 	%r220, [%rd6];
	setp.le.u32 	%p196, %r290, %r220;
$L__BB1_46:
	setp.ge.u32 	%p111, %r290, %r115;
	not.pred 	%p112, %p196;
	or.pred  	%p113, %p111, %p112;
	@%p113 bra 	$L__BB1_49;
	ld.shared.u32 	%r221, [%r97];
	setp.ge.u32 	%p114, %r221, %r118;
	@%p114 bra 	$L__BB1_49;
	st.global.u32 	[%rd6], %r290;
$L__BB1_49:
	setp.lt.u32 	%p116, %r290, %r93;
	mov.pred 	%p197, 0;
	@%p116 bra 	$L__BB1_51;
	ld.global.u32 	%r222, [%rd7];
	setp.le.u32 	%p197, %r290, %r222;
$L__BB1_51:
	setp.ge.u32 	%p117, %r290, %r116;
	not.pred 	%p118, %p197;
	or.pred  	%p119, %p117, %p118;
	@%p119 bra 	$L__BB1_54;
	ld.shared.u32 	%r223, [%r98];
	setp.ge.u32 	%p120, %r223, %r120;
	@%p120 bra 	$L__BB1_54;
	st.global.u32 	[%rd7], %r290;
$L__BB1_54:
	add.s32 	%r99, %r290, 1;
	setp.ge.u32 	%p121, %r99, %r92;
	@%p121 bra 	$L__BB1_58;
	ld.global.u32 	%r224, [%rd3];
	setp.lt.u32 	%p122, %r290, %r224;
	@%p122 bra 	$L__BB1_58;
	ld.shared.u32 	%r225, [%r97+4];
	setp.ge.u32 	%p123, %r225, %r118;
	@%p123 bra 	$L__BB1_58;
	st.global.u32 	[%rd3], %r99;
$L__BB1_58:
	setp.ge.u32 	%p124, %r99, %r93;
	@%p124 bra 	$L__BB1_62;
	ld.global.u32 	%r226, [%rd4];
	setp.lt.u32 	%p125, %r290, %r226;
	@%p125 bra 	$L__BB1_62;
	ld.shared.u32 	%r227, [%r98+4];
	setp.ge.u32 	%p126, %r227, %r119;
	@%p126 bra 	$L__BB1_62;
	st.global.u32 	[%rd5], %r99;
$L__BB1_62:
	setp.lt.u32 	%p128, %r99, %r92;
	mov.pred 	%p198, 0;
	@%p128 bra 	$L__BB1_64;
	ld.global.u32 	%r228, [%rd6];
	setp.lt.u32 	%p198, %r290, %r228;
$L__BB1_64:
	setp.ge.u32 	%p129, %r99, %r115;
	not.pred 	%p130, %p198;
	or.pred  	%p131, %p129, %p130;
	@%p131 bra 	$L__BB1_67;
	ld.shared.u32 	%r229, [%r97+4];
	setp.ge.u32 	%p132, %r229, %r118;
	@%p132 bra 	$L__BB1_67;
	st.global.u32 	[%rd6], %r99;
$L__BB1_67:
	setp.lt.u32 	%p134, %r99, %r93;
	mov.pred 	%p199, 0;
	@%p134 bra 	$L__BB1_69;
	ld.global.u32 	%r230, [%rd7];
	setp.lt.u32 	%p199, %r290, %r230;
$L__BB1_69:
	setp.ge.u32 	%p135, %r99, %r116;
	not.pred 	%p136, %p199;
	or.pred  	%p137, %p135, %p136;
	@%p137 bra 	$L__BB1_72;
	ld.shared.u32 	%r231, [%r98+4];
	setp.ge.u32 	%p138, %r231, %r120;
	@%p138 bra 	$L__BB1_72;
	st.global.u32 	[%rd7], %r99;
$L__BB1_72:
	add.s32 	%r100, %r290, 2;
	setp.ge.u32 	%p139, %r100, %r92;
	@%p139 bra 	$L__BB1_76;
	ld.global.u32 	%r232, [%rd3];
	setp.le.u32 	%p140, %r100, %r232;
	@%p140 bra 	$L__BB1_76;
	ld.shared.u32 	%r233, [%r97+8];
	setp.ge.u32 	%p141, %r233, %r118;
	@%p141 bra 	$L__BB1_76;
	st.global.u32 	[%rd3], %r100;
$L__BB1_76:
	setp.ge.u32 	%p142, %r100, %r93;
	@%p142 bra 	$L__BB1_80;
	ld.global.u32 	%r234, [%rd4];
	setp.le.u32 	%p143, %r100, %r234;
	@%p143 bra 	$L__BB1_80;
	ld.shared.u32 	%r235, [%r98+8];
	setp.ge.u32 	%p144, %r235, %r119;
	@%p144 bra 	$L__BB1_80;
	st.global.u32 	[%rd5], %r100;
$L__BB1_80:
	setp.lt.u32 	%p146, %r100, %r92;
	mov.pred 	%p200, 0;
	@%p146 bra 	$L__BB1_82;
	ld.global.u32 	%r236, [%rd6];
	setp.le.u32 	%p200, %r100, %r236;
$L__BB1_82:
	setp.ge.u32 	%p147, %r100, %r115;
	not.pred 	%p148, %p200;
	or.pred  	%p149, %p147, %p148;
	@%p149 bra 	$L__BB1_85;
	ld.shared.u32 	%r237, [%r97+8];
	setp.ge.u32 	%p150, %r237, %r118;
	@%p150 bra 	$L__BB1_85;
	st.global.u32 	[%rd6], %r100;
$L__BB1_85:
	setp.lt.u32 	%p152, %r100, %r93;
	mov.pred 	%p201, 0;
	@%p152 bra 	$L__BB1_87;
	ld.global.u32 	%r238, [%rd7];
	setp.le.u32 	%p201, %r100, %r238;
$L__BB1_87:
	setp.ge.u32 	%p153, %r100, %r116;
	not.pred 	%p154, %p201;
	or.pred  	%p155, %p153, %p154;
	@%p155 bra 	$L__BB1_90;
	ld.shared.u32 	%r239, [%r98+8];
	setp.ge.u32 	%p156, %r239, %r120;
	@%p156 bra 	$L__BB1_90;
	st.global.u32 	[%rd7], %r100;
$L__BB1_90:
	add.s32 	%r101, %r290, 3;
	setp.ge.u32 	%p157, %r101, %r92;
	@%p157 bra 	$L__BB1_94;
	ld.global.u32 	%r240, [%rd3];
	setp.le.u32 	%p158, %r101, %r240;
	@%p158 bra 	$L__BB1_94;
	ld.shared.u32 	%r241, [%r97+12];
	setp.ge.u32 	%p159, %r241, %r118;
	@%p159 bra 	$L__BB1_94;
	st.global.u32 	[%rd3], %r101;
$L__BB1_94:
	setp.ge.u32 	%p160, %r101, %r93;
	@%p160 bra 	$L__BB1_98;
	ld.global.u32 	%r242, [%rd4];
	setp.le.u32 	%p161, %r101, %r242;
	@%p161 bra 	$L__BB1_98;
	ld.shared.u32 	%r243, [%r98+12];
	setp.ge.u32 	%p162, %r243, %r119;
	@%p162 bra 	$L__BB1_98;
	st.global.u32 	[%rd5], %r101;
$L__BB1_98:
	setp.lt.u32 	%p164, %r101, %r92;
	mov.pred 	%p202, 0;
	@%p164 bra 	$L__BB1_100;
	ld.global.u32 	%r244, [%rd6];
	setp.le.u32 	%p202, %r101, %r244;
$L__BB1_100:
	setp.ge.u32 	%p165, %r101, %r115;
	not.pred 	%p166, %p202;
	or.pred  	%p167, %p165, %p166;
	@%p167 bra 	$L__BB1_103;
	ld.shared.u32 	%r245, [%r97+12];
	setp.ge.u32 	%p168, %r245, %r118;
	@%p168 bra 	$L__BB1_103;
	st.global.u32 	[%rd6], %r101;
$L__BB1_103:
	setp.lt.u32 	%p170, %r101, %r93;
	mov.pred 	%p203, 0;
	@%p170 bra 	$L__BB1_105;
	ld.global.u32 	%r246, [%rd7];
	setp.le.u32 	%p203, %r101, %r246;
$L__BB1_105:
	setp.ge.u32 	%p171, %r101, %r116;
	not.pred 	%p172, %p203;
	or.pred  	%p173, %p171, %p172;
	@%p173 bra 	$L__BB1_108;
	ld.shared.u32 	%r247, [%r98+12];
	setp.ge.u32 	%p174, %r247, %r120;
	@%p174 bra 	$L__BB1_108;
	st.global.u32 	[%rd7], %r101;
$L__BB1_108:
	add.s32 	%r290, %r290, 4;
	setp.ne.s32 	%p175, %r290, %r295;
	@%p175 bra 	$L__BB1_36;
$L__BB1_109:
	setp.eq.s32 	%p176, %r94, 0;
	@%p176 bra 	$L__BB1_130;
	shl.b32 	%r248, %r295, 2;
	mov.u32 	%r249, _ZZ22detect_body_bounds_gpuPKbPjjjjjjjE5v_sum;
	add.s32 	%r294, %r249, %r248;
	mov.u32 	%r250, _ZZ22detect_body_bounds_gpuPKbPjjjjjjjE5h_sum;
	add.s32 	%r293, %r250, %r248;
	neg.s32 	%r292, %r94;
$L__BB1_111:
	.pragma "nounroll";
	setp.ge.u32 	%p177, %r295, %r92;
	@%p177 bra 	$L__BB1_115;
	ld.global.u32 	%r251, [%rd3];
	setp.le.u32 	%p178, %r295, %r251;
	@%p178 bra 	$L__BB1_115;
	ld.shared.u32 	%r252, [%r293];
	setp.ge.u32 	%p179, %r252, %r118;
	@%p179 bra 	$L__BB1_115;
	st.global.u32 	[%rd3], %r295;
$L__BB1_115:
	setp.ge.u32 	%p180, %r295, %r93;
	@%p180 bra 	$L__BB1_119;
	ld.global.u32 	%r253, [%rd4];
	setp.le.u32 	%p181, %r295, %r253;
	@%p181 bra 	$L__BB1_119;
	ld.shared.u32 	%r254, [%r294];
	setp.ge.u32 	%p182, %r254, %r119;
	@%p182 bra 	$L__BB1_119;
	st.global.u32 	[%rd5], %r295;
$L__BB1_119:
	setp.lt.u32 	%p184, %r295, %r92;
	mov.pred 	%p204, 0;
	@%p184 bra 	$L__BB1_121;
	ld.global.u32 	%r255, [%rd6];
	setp.le.u32 	%p204, %r295, %r255;
$L__BB1_121:
	setp.ge.u32 	%p185, %r295, %r115;
	not.pred 	%p186, %p204;
	or.pred  	%p187, %p185, %p186;
	@%p187 bra 	$L__BB1_124;
	ld.shared.u32 	%r256, [%r293];
	setp.ge.u32 	%p188, %r256, %r118;
	@%p188 bra 	$L__BB1_124;
	st.global.u32 	[%rd6], %r295;
$L__BB1_124:
	setp.lt.u32 	%p190, %r295, %r93;
	mov.pred 	%p205, 0;
	@%p190 bra 	$L__BB1_126;
	ld.global.u32 	%r257, [%rd7];
	setp.le.u32 	%p205, %r295, %r257;
$L__BB1_126:
	setp.ge.u32 	%p191, %r295, %r116;
	not.pred 	%p192, %p205;
	or.pred  	%p193, %p191, %p192;
	@%p193 bra 	$L__BB1_129;
	ld.shared.u32 	%r258, [%r294];
	setp.ge.u32 	%p194, %r258, %r120;
	@%p194 bra 	$L__BB1_129;
	st.global.u32 	[%rd7], %r295;
$L__BB1_129:
	add.s32 	%r295, %r295, 1;
	add.s32 	%r294, %r294, 4;
	add.s32 	%r293, %r293, 4;
	add.s32 	%r292, %r292, 1;
	setp.ne.s32 	%p195, %r292, 0;
	@%p195 bra 	$L__BB1_111;
$L__BB1_130:
	ret;

}


// ===== COMPILED SASS (sm_100) =====

	.target	sm_100

	.elftype	@"ET_EXEC"


//--------------------- .note.nv.tkinfo           --------------------------
	.section	.note.nv.tkinfo,"",@"SHT_NOTE"
	.sectionflags	@"SHF_NOTE_NV_TKINFO"
	.tkinfo
        /*0018*/ 	.word	0x00000002
        /*0030*/ 	.string	""
        /*0030*/ 	.string	"ptxas"
        /*0030*/ 	.string	"Cuda compilation tools, release 13.0, V13.0.88"
        /*0030*/ 	.string	"Build cuda_13.0.r13.0/compiler.36424714_0"
        /*0030*/ 	.string	"-arch sm_100 -m 64 "



//--------------------- .note.nv.cuinfo           --------------------------
	.section	.note.nv.cuinfo,"",@"SHT_NOTE"
	.sectionflags	@"SHF_NOTE_NV_CUINFO"
        /*0018*/ 	.short	0x0002
        /*001a*/ 	.short	0x0064
        /*001c*/ 	.short	0x0082
	.zero		2


//--------------------- .nv.info                  --------------------------
	.section	.nv.info,"",@"SHT_CUDA_INFO"
	.align	4


	//----- nvinfo : EIATTR_REGCOUNT
	.align		4
        /*0000*/ 	.byte	0x04, 0x2f
        /*0002*/ 	.short	(.L_1 - .L_0)
	.align		4
.L_0:
        /*0004*/ 	.word	index@(_Z27volume_air_segmentation_gpuPKfjjjPbf)
        /*0008*/ 	.word	0x0000000a


	//----- nvinfo : EIATTR_FRAME_SIZE
	.align		4
.L_1:
        /*000c*/ 	.byte	0x04, 0x11
        /*000e*/ 	.short	(.L_3 - .L_2)
	.align		4
.L_2:
        /*0010*/ 	.word	index@(_Z27volume_air_segmentation_gpuPKfjjjPbf)
        /*0014*/ 	.word	0x00000000


	//----- nvinfo : EIATTR_REGCOUNT
	.align		4
.L_3:
        /*0018*/ 	.byte	0x04, 0x2f
        /*001a*/ 	.short	(.L_5 - .L_4)
	.align		4
.L_4:
        /*001c*/ 	.word	index@(_Z22detect_body_bounds_gpuPKbPjjjjjjj)
        /*0020*/ 	.word	0x00000020


	//----- nvinfo : EIATTR_FRAME_SIZE
	.align		4
.L_5:
        /*0024*/ 	.byte	0x04, 0x11
        /*0026*/ 	.short	(.L_7 - .L_6)
	.align		4
.L_6:
        /*0028*/ 	.word	index@(_Z22detect_body_bounds_gpuPKbPjjjjjjj)
        /*002c*/ 	.word	0x00000000


	//----- nvinfo : EIATTR_MIN_STACK_SIZE
	.align		4
.L_7:
        /*0030*/ 	.byte	0x04, 0x12
        /*0032*/ 	.short	(.L_9 - .L_8)
	.align		4
.L_8:
        /*0034*/ 	.word	index@(_Z22detect_body_bounds_gpuPKbPjjjjjjj)
        /*0038*/ 	.word	0x00000000


	//----- nvinfo : EIATTR_MIN_STACK_SIZE
	.align		4
.L_9:
        /*003c*/ 	.byte	0x04, 0x12
        /*003e*/ 	.short	(.L_11 - .L_10)
	.align		4
.L_10:
        /*0040*/ 	.word	index@(_Z27volume_air_segmentation_gpuPKfjjjPbf)
        /*0044*/ 	.word	0x00000000
.L_11:


//--------------------- .nv.compat                --------------------------
	.section	.nv.compat,"",@"SHT_CUDA_COMPAT_INFO"
	.align	4
        /*0000*/ 	.byte	0x02, 0x09, 0x00, 0x00, 0x02, 0x02, 0x01, 0x00, 0x02, 0x05, 0x05, 0x00, 0x03, 0x07, 0x01, 0x01
        /*0010*/ 	.byte	0x02, 0x03, 0x00, 0x00, 0x02, 0x06, 0x01, 0x00, 0x04, 0x0b, 0x08, 0x00, 0x09, 0x00, 0x00, 0x00
        /*0020*/ 	.byte	0x00, 0x00, 0x00, 0x00


//--------------------- .nv.info._Z22detect_body_bounds_gpuPKbPjjjjjjj --------------------------
	.section	.nv.info._Z22detect_body_bounds_gpuPKbPjjjjjjj,"",@"SHT_CUDA_INFO"
	.sectionflags	@""
	.align	4


	//----- nvinfo : EIATTR_CUDA_API_VERSION
	.align		4
        /*0000*/ 	.byte	0x04, 0x37
        /*0002*/ 	.short	(.L_13 - .L_12)
.L_12:
        /*0004*/ 	.word	0x00000082


	//----- nvinfo : EIATTR_KPARAM_INFO
	.align		4
.L_13:
        /*0008*/ 	.byte	0x04, 0x17
        /*000a*/ 	.short	(.L_15 - .L_14)
.L_14:
        /*000c*/ 	.word	0x00000000
        /*0010*/ 	.short	0x0007
        /*0012*/ 	.short	0x0024
        /*0014*/ 	.byte	0x00, 0xf0, 0x11, 0x00


	//----- nvinfo : EIATTR_KPARAM_INFO
	.align		4
.L_15:
        /*0018*/ 	.byte	0x04, 0x17
        /*001a*/ 	.short	(.L_17 - .L_16)
.L_16:
        /*001c*/ 	.word	0x00000000
        /*0020*/ 	.short	0x0006
        /*0022*/ 	.short	0x0020
        /*0024*/ 	.byte	0x00, 0xf0, 0x11, 0x00


	//----- nvinfo : EIATTR_KPARAM_INFO
	.align		4
.L_17:
        /*0028*/ 	.byte	0x04, 0x17
        /*002a*/ 	.short	(.L_19 - .L_18)
.L_18:
        /*002c*/ 	.word	0x00000000
        /*0030*/ 	.short	0x0005
        /*0032*/ 	.short	0x001c
        /*0034*/ 	.byte	0x00, 0xf0, 0x11, 0x00


	//----- nvinfo : EIATTR_KPARAM_INFO
	.align		4
.L_19:
        /*0038*/ 	.byte	0x04, 0x17
        /*003a*/ 	.short	(.L_21 - .L_20)
.L_20:
        /*003c*/ 	.word	0x00000000
        /*0040*/ 	.short	0x0004
        /*0042*/ 	.short	0x0018
        /*0044*/ 	.byte	0x00, 0xf0, 0x11, 0x00


	//----- nvinfo : EIATTR_KPARAM_INFO
	.align		4
.L_21:
        /*0048*/ 	.byte	0x04, 0x17
        /*004a*/ 	.short	(.L_23 - .L_22)
.L_22:
        /*004c*/ 	.word	0x00000000
        /*0050*/ 	.short	0x0003
        /*0052*/ 	.short	0x0014
        /*0054*/ 	.byte	0x00, 0xf0, 0x11, 0x00


	//----- nvinfo : EIATTR_KPARAM_INFO
	.align		4
.L_23:
        /*0058*/ 	.byte	0x04, 0x17
        /*005a*/ 	.short	(.L_25 - .L_24)
.L_24:
        /*005c*/ 	.word	0x00000000
        /*0060*/ 	.short	0x0002
        /*0062*/ 	.short	0x0010
        /*0064*/ 	.byte	0x00, 0xf0, 0x11, 0x00


	//----- nvinfo : EIATTR_KPARAM_INFO
	.align		4
.L_25:
        /*0068*/ 	.byte	0x04, 0x17
        /*006a*/ 	.short	(.L_27 - .L_26)
.L_26:
        /*006c*/ 	.word	0x00000000
        /*0070*/ 	.short	0x0001
        /*0072*/ 	.short	0x0008
        /*0074*/ 	.byte	0x00, 0xf5, 0x21, 0x00


	//----- nvinfo : EIATTR_KPARAM_INFO
	.align		4
.L_27:
        /*0078*/ 	.byte	0x04, 0x17
        /*007a*/ 	.short	(.L_29 - .L_28)
.L_28:
        /*007c*/ 	.word	0x00000000
        /*0080*/ 	.short	0x0000
        /*0082*/ 	.short	0x0000
        /*0084*/ 	.byte	0x00, 0xf5, 0x21, 0x00


	//----- nvinfo : EIATTR_SPARSE_MMA_MASK
	.align		4
.L_29:
        /*0088*/ 	.byte	0x03, 0x50
        /*008a*/ 	.short	0x0000


	//----- nvinfo : EIATTR_MAXREG_COUNT
	.align		4
        /*008c*/ 	.byte	0x03, 0x1b
        /*008e*/ 	.short	0x00ff


	//----- nvinfo : EIATTR_NUM_BARRIERS
	.align		4
        /*0090*/ 	.byte	0x02, 0x4c
        /*0092*/ 	.byte	0x01
	.zero		1


	//----- nvinfo : EIATTR_MERCURY_ISA_VERSION
	.align		4
        /*0094*/ 	.byte	0x03, 0x5f
        /*0096*/ 	.short	0x0101


	//----- nvinfo : EIATTR_VRC_CTA_INIT_COUNT
	.align		4
        /*0098*/ 	.byte	0x02, 0x4a
	.zero		1
	.zero		1


	//----- nvinfo : EIATTR_EXIT_INSTR_OFFSETS
	.align		4
        /*009c*/ 	.byte	0x04, 0x1c
        /*009e*/ 	.short	(.L_31 - .L_30)


	//   ....[0]....
.L_30:
        /*00a0*/ 	.word	0x00002390


	//   ....[1]....
        /*00a4*/ 	.word	0x000023c0


	//   ....[2]....
        /*00a8*/ 	.word	0x00002f70


	//   ....[3]....
        /*00ac*/ 	.word	0x000032f0


	//----- nvinfo : EIATTR_CRS_STACK_SIZE
	.align		4
.L_31:
        /*00b0*/ 	.byte	0x04, 0x1e
        /*00b2*/ 	.short	(.L_33 - .L_32)
.L_32:
        /*00b4*/ 	.word	0x00000000


	//----- nvinfo : EIATTR_CBANK_PARAM_SIZE
	.align		4
.L_33:
        /*00b8*/ 	.byte	0x03, 0x19
        /*00ba*/ 	.short	0x0028


	//----- nvinfo : EIATTR_PARAM_CBANK
	.align		4
        /*00bc*/ 	.byte	0x04, 0x0a
        /*00be*/ 	.short	(.L_35 - .L_34)
	.align		4
.L_34:
        /*00c0*/ 	.word	index@(.nv.constant0._Z22detect_body_bounds_gpuPKbPjjjjjjj)
        /*00c4*/ 	.short	0x0380
        /*00c6*/ 	.short	0x0028


	//----- nvinfo : EIATTR_SW_WAR
	.align		4
.L_35:
        /*00c8*/ 	.byte	0x04, 0x36
        /*00ca*/ 	.short	(.L_37 - .L_36)
.L_36:
        /*00cc*/ 	.word	0x00000008
.L_37:


//--------------------- .nv.info._Z27volume_air_segmentation_gpuPKfjjjPbf --------------------------
	.section	.nv.info._Z27volume_air_segmentation_gpuPKfjjjPbf,"",@"SHT_CUDA_INFO"
	.sectionflags	@""
	.align	4


	//----- nvinfo : EIATTR_CUDA_API_VERSION
	.align		4
        /*0000*/ 	.byte	0x04, 0x37
        /*0002*/ 	.short	(.L_39 - .L_38)
.L_38:
        /*0004*/ 	.word	0x00000082


	//----- nvinfo : EIATTR_KPARAM_INFO
	.align		4
.L_39:
        /*0008*/ 	.byte	0x04, 0x17
        /*000a*/ 	.short	(.L_41 - .L_40)
.L_40:
        /*000c*/ 	.word	0x00000000
        /*0010*/ 	.short	0x0005
        /*0012*/ 	.short	0x0020
        /*0014*/ 	.byte	0x00, 0xf0, 0x11, 0x00


	//----- nvinfo : EIATTR_KPARAM_INFO
	.align		4
.L_41:
        /*0018*/ 	.byte	0x04, 0x17
        /*001a*/ 	.short	(.L_43 - .L_42)
.L_42:
        /*001c*/ 	.word	0x00000000
        /*0020*/ 	.short	0x0004
        /*0022*/ 	.short	0x0018
        /*0024*/ 	.byte	0x00, 0xf5, 0x21, 0x00


	//----- nvinfo : EIATTR_KPARAM_INFO
	.align		4
.L_43:
        /*0028*/ 	.byte	0x04, 0x17
        /*002a*/ 	.short	(.L_45 - .L_44)
.L_44:
        /*002c*/ 	.word	0x00000000
        /*0030*/ 	.short	0x0003
        /*0032*/ 	.short	0x0010
        /*0034*/ 	.byte	0x00, 0xf0, 0x11, 0x00


	//----- nvinfo : EIATTR_KPARAM_INFO
	.align		4
.L_45:
        /*0038*/ 	.byte	0x04, 0x17
        /*003a*/ 	.short	(.L_47 - .L_46)
.L_46:
        /*003c*/ 	.word	0x00000000
        /*0040*/ 	.short	0x0002
        /*0042*/ 	.short	0x000c
        /*0044*/ 	.byte	0x00, 0xf0, 0x11, 0x00


	//----- nvinfo : EIATTR_KPARAM_INFO
	.align		4
.L_47:
        /*0048*/ 	.byte	0x04, 0x17
        /*004a*/ 	.short	(.L_49 - .L_48)
.L_48:
        /*004c*/ 	.word	0x00000000
        /*0050*/ 	.short	0x0001
        /*0052*/ 	.short	0x0008
        /*0054*/ 	.byte	0x00, 0xf0, 0x11, 0x00


	//----- nvinfo : EIATTR_KPARAM_INFO
	.align		4
.L_49:
        /*0058*/ 	.byte	0x04, 0x17
        /*005a*/ 	.short	(.L_51 - .L_50)
.L_50:
        /*005c*/ 	.word	0x00000000
        /*0060*/ 	.short	0x0000
        /*0062*/ 	.short	0x0000
        /*0064*/ 	.byte	0x00, 0xf5, 0x21, 0x00


	//----- nvinfo : EIATTR_SPARSE_MMA_MASK
	.align		4
.L_51:
        /*0068*/ 	.byte	0x03, 0x50
        /*006a*/ 	.short	0x0000


	//----- nvinfo : EIATTR_MAXREG_COUNT
	.align		4
        /*006c*/ 	.byte	0x03, 0x1b
        /*006e*/ 	.short	0x00ff


	//----- nvinfo : EIATTR_MERCURY_ISA_VERSION
	.align		4
        /*0070*/ 	.byte	0x03, 0x5f
        /*0072*/ 	.short	0x0101


	//----- nvinfo : EIATTR_VRC_CTA_INIT_COUNT
	.align		4
        /*0074*/ 	.byte	0x02, 0x4a
	.zero		1
	.zero		1


	//----- nvinfo : EIATTR_EXIT_INSTR_OFFSETS
	.align		4
        /*0078*/ 	.byte	0x04, 0x1c
        /*007a*/ 	.short	(.L_53 - .L_52)


	//   ....[0]....
.L_52:
        /*007c*/ 	.word	0x000000d0


	//   ....[1]....
        /*0080*/ 	.word	0x00000190


	//----- nvinfo : EIATTR_CBANK_PARAM_SIZE
	.align		4
.L_53:
        /*0084*/ 	.byte	0x03, 0x19
        /*0086*/ 	.short	0x0024


	//----- nvinfo : EIATTR_PARAM_CBANK
	.align		4
        /*0088*/ 	.byte	0x04, 0x0a
        /*008a*/ 	.short	(.L_55 - .L_54)
	.align		4
.L_54:
        /*008c*/ 	.word	index@(.nv.constant0._Z27volume_air_segmentation_gpuPKfjjjPbf)
        /*0090*/ 	.short	0x0380
        /*0092*/ 	.short	0x0024


	//----- nvinfo : EIATTR_SW_WAR
	.align		4
.L_55:
        /*0094*/ 	.byte	0x04, 0x36
        /*0096*/ 	.short	(.L_57 - .L_56)
.L_56:
        /*0098*/ 	.word	0x00000008
.L_57:


//--------------------- .nv.callgraph             --------------------------
	.section	.nv.callgraph,"",@"SHT_CUDA_CALLGRAPH"
	.align	4
	.sectionentsize	8
	.align		4
        /*0000*/ 	.word	0x00000000
	.align		4
        /*0004*/ 	.word	0xffffffff
	.align		4
        /*0008*/ 	.word	0x00000000
	.align		4
        /*000c*/ 	.word	0xfffffffe
	.align		4
        /*0010*/ 	.word	0x00000000
	.align		4
        /*0014*/ 	.word	0xfffffffd
	.align		4
        /*0018*/ 	.word	0x00000000
	.align		4
        /*001c*/ 	.word	0xfffffffc


//--------------------- .text._Z22detect_body_bounds_gpuPKbPjjjjjjj --------------------------
	.section	.text._Z22detect_body_bounds_gpuPKbPjjjjjjj,"ax",@progbits
	.align	128
        .global         _Z22detect_body_bounds_gpuPKbPjjjjjjj
        .type           _Z22detect_body_bounds_gpuPKbPjjjjjjj,@function
        .size           _Z22detect_body_bounds_gpuPKbPjjjjjjj,(.L_x_53 - _Z22detect_body_bounds_gpuPKbPjjjjjjj)
        .other          _Z22detect_body_bounds_gpuPKbPjjjjjjj,@"STO_CUDA_ENTRY STV_DEFAULT"
_Z22detect_body_bounds_gpuPKbPjjjjjjj:
.text._Z22detect_body_bounds_gpuPKbPjjjjjjj:
[----:B------:R-:W-:Y:S01]  /*0000*/  LDC R1, c[0x0][0x37c] ;  /* 0x0000df00ff017b82 */ /* 0x000fe20000000800 */
[----:B------:R-:W0:Y:S07]  /*0010*/  S2R R0, SR_TID.X ;  /* 0x0000000000007919 */ /* 0x000e2e0000002100 */
[----:B------:R-:W1:Y:S01]  /*0020*/  LDC R3, c[0x0][0x390] ;  /* 0x0000e400ff037b82 */ /* 0x000e620000000800 */
[----:B------:R-:W2:Y:S01]  /*0030*/  LDCU.64 UR6, c[0x0][0x358] ;  /* 0x00006b00ff0677ac */ /* 0x000ea20008000a00 */
[----:B------:R-:W-:Y:S01]  /*0040*/  BSSY.RECONVERGENT B0, `(.L_x_0) ;  /* 0x0000015000007945 */ /* 0x000fe20003800200 */
[----:B-1----:R-:W-:Y:S01]  /*0050*/  VIADD R13, R3, 0xffffffff ;  /* 0xffffffff030d7836 */ /* 0x002fe20000000000 */
[----:B0-----:R-:W-:-:S02]  /*0060*/  ISETP.NE.AND P0, PT, R0, RZ, PT ;  /* 0x000000ff0000720c */ /* 0x001fc40003f05270 */
[----:B------:R-:W-:-:S11]  /*0070*/  ISETP.GE.U32.AND P1, PT, R0, R3, PT ;  /* 0x000000030000720c */ /* 0x000fd60003f26070 */
[----:B--2---:R-:W-:Y:S05]  /*0080*/  @P0 BRA `(.L_x_1) ;  /* 0x0000000000400947 */ /* 0x004fea0003800000 */
[----:B------:R-:W0:Y:S01]  /*0090*/  S2R R5, SR_CTAID.X ;  /* 0x0000000000057919 */ /* 0x000e220000002500 */
[----:B------:R-:W0:Y:S08]  /*00a0*/  LDC R2, c[0x0][0x398] ;  /* 0x0000e600ff027b82 */ /* 0x000e300000000800 */
[----:B------:R-:W1:Y:S08]  /*00b0*/  LDC.64 R10, c[0x0][0x388] ;  /* 0x0000e200ff0a7b82 */ /* 0x000e700000000a00 */
[----:B------:R-:W2:Y:S01]  /*00c0*/  LDC R12, c[0x0][0x394] ;  /* 0x0000e500ff0c7b82 */ /* 0x000ea20000000800 */
[----:B0-----:R-:W-:-:S02]  /*00d0*/  IMAD.IADD R7, R5, 0x1, R2 ;  /* 0x0000000105077824 */ /* 0x001fc400078e0202 */
[----:B-1----:R-:W-:-:S04]  /*00e0*/  IMAD.WIDE.U32 R4, R5, 0x4, R10 ;  /* 0x0000000405047825 */ /* 0x002fc800078e000a */
[C---:B------:R-:W-:Y:S01]  /*00f0*/  IMAD.IADD R9, R7.reuse, 0x1, R2 ;  /* 0x0000000107097824 */ /* 0x040fe200078e0202 */
[----:B------:R0:W-:Y:S01]  /*0100*/  STG.E desc[UR6][R4.64], RZ ;  /* 0x000000ff04007986 */ /* 0x0001e2000c101906 */
[----:B------:R-:W-:-:S04]  /*0110*/  IMAD.WIDE.U32 R6, R7, 0x4, R10 ;  /* 0x0000000407067825 */ /* 0x000fc800078e000a */
[C---:B------:R-:W-:Y:S01]  /*0120*/  IMAD.IADD R15, R9.reuse, 0x1, R2 ;  /* 0x00000001090f7824 */ /* 0x040fe200078e0202 */
[----:B------:R0:W-:Y:S01]  /*0130*/  STG.E desc[UR6][R6.64], R13 ;  /* 0x0000000d06007986 */ /* 0x0001e2000c101906 */
[----:B------:R-:W-:-:S04]  /*0140*/  IMAD.WIDE.U32 R8, R9, 0x4, R10 ;  /* 0x0000000409087825 */ /* 0x000fc800078e000a */
[----:B------:R-:W-:Y:S01]  /*0150*/  IMAD.WIDE.U32 R10, R15, 0x4, R10 ;  /* 0x000000040f0a7825 */ /* 0x000fe200078e000a */
[----:B------:R0:W-:Y:S03]  /*0160*/  STG.E desc[UR6][R8.64], RZ ;  /* 0x000000ff08007986 */ /* 0x0001e6000c101906 */
[----:B--2---:R-:W-:-:S05]  /*0170*/  VIADD R15, R12, 0xffffffff ;  /* 0xffffffff0c0f7836 */ /* 0x004fca0000000000 */
[----:B------:R0:W-:Y:S02]  /*0180*/  STG.E desc[UR6][R10.64], R15 ;  /* 0x0000000f0a007986 */ /* 0x0001e4000c101906 */
.L_x_1:
[----:B------:R-:W-:Y:S05]  /*0190*/  BSYNC.RECONVERGENT B0 ;  /* 0x0000000000007941 */ /* 0x000fea0003800200 */
.L_x_0:
[----:B------:R-:W-:Y:S04]  /*01a0*/  BSSY.RECONVERGENT B0, `(.L_x_2) ;  /* 0x000011d000007945 */ /* 0x000fe80003800200 */
[----:B------:R-:W-:Y:S05]  /*01b0*/  @P1 BRA `(.L_x_3) ;  /* 0x00000010006c1947 */ /* 0x000fea0003800000 */
[----:B------:R-:W1:Y:S01]  /*01c0*/  LDC R2, c[0x0][0x394] ;  /* 0x0000e500ff027b82 */ /* 0x000e620000000800 */
[----:B------:R-:W-:Y:S01]  /*01d0*/  IMAD.MOV.U32 R21, RZ, RZ, RZ ;  /* 0x000000ffff157224 */ /* 0x000fe200078e00ff */
[----:B-1----:R-:W-:-:S13]  /*01e0*/  ISETP.NE.AND P1, PT, R2, RZ, PT ;  /* 0x000000ff0200720c */ /* 0x002fda0003f25270 */
[----:B------:R-:W-:Y:S05]  /*01f0*/  @!P1 BRA `(.L_x_4) ;  /* 0x0000001000449947 */ /* 0x000fea0003800000 */
[----:B0-----:R-:W0:Y:S01]  /*0200*/  S2R R9, SR_CTAID.X ;  /* 0x0000000000097919 */ /* 0x001e220000002500 */
[C---:B------:R-:W-:Y:S01]  /*0210*/  ISETP.GE.U32.AND P1, PT, R2.reuse, 0x10, PT ;  /* 0x000000100200780c */ /* 0x040fe20003f26070 */
[----:B------:R-:W-:Y:S01]  /*0220*/  IMAD.MOV.U32 R21, RZ, RZ, RZ ;  /* 0x000000ffff157224 */ /* 0x000fe200078e00ff */
[----:B------:R-:W-:Y:S01]  /*0230*/  LOP3.LUT R5, R2, 0xf, RZ, 0xc0, !PT ;  /* 0x0000000f02057812 */ /* 0x000fe200078ec0ff */
[----:B------:R-:W-:Y:S02]  /*0240*/  IMAD.MOV.U32 R7, RZ, RZ, RZ ;  /* 0x000000ffff077224 */ /* 0x000fe400078e00ff */
[----:B0-----:R-:W-:-:S08]  /*0250*/  IMAD R6, R9, R2, RZ ;  /* 0x0000000209067224 */ /* 0x001fd000078e02ff */
[----:B------:R-:W-:Y:S05]  /*0260*/  @!P1 BRA `(.L_x_5) ;  /* 0x0000000800589947 */ /* 0x000fea0003800000 */
[----:B------:R-:W-:Y:S01]  /*0270*/  LOP3.LUT R7, R2, 0xfffffff0, RZ, 0xc0, !PT ;  /* 0xfffffff002077812 */ /* 0x000fe200078ec0ff */
[C---:B------:R-:W-:Y:S01]  /*0280*/  IMAD R23, R6.reuse, R3, R3 ;  /* 0x0000000306177224 */ /* 0x040fe200078e0203 */
[----:B------:R-:W0:Y:S01]  /*0290*/  LDCU.64 UR4, c[0x0][0x380] ;  /* 0x00007000ff0477ac */ /* 0x000e220008000a00 */
[C---:B------:R-:W-:Y:S02]  /*02a0*/  VIADD R10, R6.reuse, 0x2 ;  /* 0x00000002060a7836 */ /* 0x040fe40000000000 */
[C---:B------:R-:W-:Y:S02]  /*02b0*/  VIADD R12, R6.reuse, 0x3 ;  /* 0x00000003060c7836 */ /* 0x040fe40000000000 */
[C---:B------:R-:W-:Y:S02]  /*02c0*/  VIADD R14, R6.reuse, 0x4 ;  /* 0x00000004060e7836 */ /* 0x040fe40000000000 */
[C---:B------:R-:W-:Y:S02]  /*02d0*/  VIADD R16, R6.reuse, 0x5 ;  /* 0x0000000506107836 */ /* 0x040fe40000000000 */
[----:B------:R-:W-:-:S02]  /*02e0*/  VIADD R18, R6, 0x6 ;  /* 0x0000000606127836 */ /* 0x000fc40000000000 */
[C---:B------:R-:W-:Y:S02]  /*02f0*/  VIADD R26, R6.reuse, 0x7 ;  /* 0x00000007061a7836 */ /* 0x040fe40000000000 */
        /* <DEDUP_REMOVED lines=8> */
[--C-:B------:R-:W-:Y:S02]  /*0380*/  IMAD R29, R6, R3, R0.reuse ;  /* 0x00000003061d7224 */ /* 0x100fe400078e0200 */
[----:B------:R-:W-:Y:S02]  /*0390*/  IMAD.MOV.U32 R21, RZ, RZ, RZ ;  /* 0x000000ffff157224 */ /* 0x000fe400078e00ff */
[----:B------:R-:W-:-:S02]  /*03a0*/  IMAD.IADD R8, R23, 0x1, R0 ;  /* 0x0000000117087824 */ /* 0x000fc400078e0200 */
[-CC-:B------:R-:W-:Y:S02]  /*03b0*/  IMAD R10, R10, R3.reuse, R0.reuse ;  /* 0x000000030a0a7224 */ /* 0x180fe400078e0200 */
[-CC-:B------:R-:W-:Y:S02]  /*03c0*/  IMAD R12, R12, R3.reuse, R0.reuse ;  /* 0x000000030c0c7224 */ /* 0x180fe400078e0200 */
[-CC-:B------:R-:W-:Y:S02]  /*03d0*/  IMAD R14, R14, R3.reuse, R0.reuse ;  /* 0x000000030e0e7224 */ /* 0x180fe400078e0200 */
[-CC-:B------:R-:W-:Y:S02]  /*03e0*/  IMAD R16, R16, R3.reuse, R0.reuse ;  /* 0x0000000310107224 */ /* 0x180fe400078e0200 */
[-CC-:B------:R-:W-:Y:S02]  /*03f0*/  IMAD R18, R18, R3.reuse, R0.reuse ;  /* 0x0000000312127224 */ /* 0x180fe400078e0200 */
[----:B------:R-:W-:-:S02]  /*0400*/  IMAD R26, R26, R3, R0 ;  /* 0x000000031a1a7224 */ /* 0x000fc400078e0200 */
[-CC-:B------:R-:W-:Y:S02]  /*0410*/  IMAD R28, R28, R3.reuse, R0.reuse ;  /* 0x000000031c1c7224 */ /* 0x180fe400078e0200 */
[-CC-:B------:R-:W-:Y:S02]  /*0420*/  IMAD R9, R9, R3.reuse, R0.reuse ;  /* 0x0000000309097224 */ /* 0x180fe400078e0200 */
[-CC-:B------:R-:W-:Y:S02]  /*0430*/  IMAD R11, R11, R3.reuse, R0.reuse ;  /* 0x000000030b0b7224 */ /* 0x180fe400078e0200 */
[-CC-:B------:R-:W-:Y:S02]  /*0440*/  IMAD R13, R13, R3.reuse, R0.reuse ;  /* 0x000000030d0d7224 */ /* 0x180fe400078e0200 */
[-CC-:B------:R-:W-:Y:S02]  /*0450*/  IMAD R15, R15, R3.reuse, R0.reuse ;  /* 0x000000030f0f7224 */ /* 0x180fe400078e0200 */
[----:B------:R-:W-:-:S02]  /*0460*/  IMAD R17, R17, R3, R0 ;  /* 0x0000000311117224 */ /* 0x000fc400078e0200 */
[-CC-:B------:R-:W-:Y:S02]  /*0470*/  IMAD R19, R19, R3.reuse, R0.reuse ;  /* 0x0000000313137224 */ /* 0x180fe400078e0200 */
[----:B------:R-:W-:Y:S02]  /*0480*/  IMAD R27, R27, R3, R0 ;  /* 0x000000031b1b7224 */ /* 0x000fe400078e0200 */
[----:B0-----:R-:W-:-:S07]  /*0490*/  IMAD.MOV R4, RZ, RZ, -R7 ;  /* 0x000000ffff047224 */ /* 0x001fce00078e0a07 */
.L_x_6:
[----:B------:R-:W-:-:S05]  /*04a0*/  IADD3 R24, P1, PT, R29, UR4, RZ ;  /* 0x000000041d187c10 */ /* 0x000fca000ff3e0ff */
[----:B------:R-:W-:-:S05]  /*04b0*/  IMAD.X R25, RZ, RZ, UR5, P1 ;  /* 0x00000005ff197e24 */ /* 0x000fca00088e06ff */
[----:B------:R-:W2:Y:S02]  /*04c0*/  LDG.E.U8 R24, desc[UR6][R24.64] ;  /* 0x0000000618187981 */ /* 0x000ea4000c1e1100 */
[----:B--2---:R-:W-:-:S04]  /*04d0*/  ISETP.NE.AND P1, PT, R24, RZ, PT ;  /* 0x000000ff1800720c */ /* 0x004fc80003f25270 */
[----:B------:R-:W-:Y:S02]  /*04e0*/  FSEL R22, RZ, 1, P1 ;  /* 0x3f800000ff167808 */ /* 0x000fe40000800000 */
[----:B------:R-:W-:-:S03]  /*04f0*/  IADD3 R20, P1, PT, R8, UR4, RZ ;  /* 0x0000000408147c10 */ /* 0x000fc6000ff3e0ff */
[----:B------:R-:W-:Y:S02]  /*0500*/  FADD R23, R22, R21 ;  /* 0x0000001516177221 */ /* 0x000fe40000000000 */
        /* <DEDUP_REMOVED lines=85> */
[----:B------:R-:W2:Y:S01]  /*0a60*/  LDG.E.U8 R24, desc[UR6][R24.64] ;  /* 0x0000000618187981 */ /* 0x000ea2000c1e1100 */
[----:B------:R-:W-:Y:S02]  /*0a70*/  VIADD R4, R4, 0x10 ;  /* 0x0000001004047836 */ /* 0x000fe40000000000 */
[C---:B------:R-:W-:Y:S02]  /*0a80*/  IMAD R29, R3.reuse, 0x10, R29 ;  /* 0x00000010031d7824 */ /* 0x040fe400078e021d */
[C---:B------:R-:W-:Y:S02]  /*0a90*/  IMAD R8, R3.reuse, 0x10, R8 ;  /* 0x0000001003087824 */ /* 0x040fe400078e0208 */
[C---:B------:R-:W-:Y:S02]  /*0aa0*/  IMAD R10, R3.reuse, 0x10, R10 ;  /* 0x00000010030a7824 */ /* 0x040fe400078e020a */
[C---:B------:R-:W-:Y:S02]  /*0ab0*/  IMAD R12, R3.reuse, 0x10, R12 ;  /* 0x00000010030c7824 */ /* 0x040fe400078e020c */
[----:B------:R-:W-:-:S02]  /*0ac0*/  IMAD R14, R3, 0x10, R14 ;  /* 0x00000010030e7824 */ /* 0x000fc400078e020e */
[C---:B------:R-:W-:Y:S02]  /*0ad0*/  IMAD R16, R3.reuse, 0x10, R16 ;  /* 0x0000001003107824 */ /* 0x040fe400078e0210 */
        /* <DEDUP_REMOVED lines=9> */
[----:B------:R-:W-:Y:S01]  /*0b70*/  IMAD R27, R3, 0x10, R27 ;  /* 0x00000010031b7824 */ /* 0x000fe200078e021b */
[----:B--2---:R-:W-:-:S04]  /*0b80*/  ISETP.NE.AND P1, PT, R24, RZ, PT ;  /* 0x000000ff1800720c */ /* 0x004fc80003f25270 */
[----:B------:R-:W-:Y:S02]  /*0b90*/  FSEL R21, RZ, 1, P1 ;  /* 0x3f800000ff157808 */ /* 0x000fe40000800000 */
[----:B------:R-:W-:-:S03]  /*0ba0*/  ISETP.NE.AND P1, PT, R4, RZ, PT ;  /* 0x000000ff0400720c */ /* 0x000fc60003f25270 */
[----:B------:R-:W-:-:S10]  /*0bb0*/  FADD R21, R20, R21 ;  /* 0x0000001514157221 */ /* 0x000fd40000000000 */
[----:B------:R-:W-:Y:S05]  /*0bc0*/  @P1 BRA `(.L_x_6) ;  /* 0xfffffff800341947 */ /* 0x000fea000383ffff */
.L_x_5:
[----:B------:R-:W-:-:S13]  /*0bd0*/  ISETP.NE.AND P1, PT, R5, RZ, PT ;  /* 0x000000ff0500720c */ /* 0x000fda0003f25270 */
[----:B------:R-:W-:Y:S05]  /*0be0*/  @!P1 BRA `(.L_x_4) ;  /* 0x0000000400c89947 */ /* 0x000fea0003800000 */
[----:B------:R-:W-:Y:S02]  /*0bf0*/  ISETP.GE.U32.AND P2, PT, R5, 0x8, PT ;  /* 0x000000080500780c */ /* 0x000fe40003f46070 */
[----:B------:R-:W-:-:S04]  /*0c00*/  LOP3.LUT R20, R2, 0x7, RZ, 0xc0, !PT ;  /* 0x0000000702147812 */ /* 0x000fc800078ec0ff */
[----:B------:R-:W-:-:S07]  /*0c10*/  ISETP.NE.AND P1, PT, R20, RZ, PT ;  /* 0x000000ff1400720c */ /* 0x000fce0003f25270 */
[----:B------:R-:W-:Y:S06]  /*0c20*/  @!P2 BRA `(.L_x_7) ;  /* 0x0000000000eca947 */ /* 0x000fec0003800000 */
[----:B------:R-:W0:Y:S01]  /*0c30*/  LDCU.64 UR4, c[0x0][0x380] ;  /* 0x00007000ff0477ac */ /* 0x000e220008000a00 */
[----:B------:R-:W-:-:S04]  /*0c40*/  IMAD.IADD R4, R6, 0x1, R7 ;  /* 0x0000000106047824 */ /* 0x000fc800078e0207 */
[----:B------:R-:W-:-:S04]  /*0c50*/  IMAD R4, R4, R3, R0 ;  /* 0x0000000304047224 */ /* 0x000fc800078e0200 */
[C---:B------:R-:W-:Y:S01]  /*0c60*/  IMAD.IADD R16, R4.reuse, 0x1, R3 ;  /* 0x0000000104107824 */ /* 0x040fe200078e0203 */
[----:B0-----:R-:W-:-:S03]  /*0c70*/  IADD3 R14, P2, PT, R4, UR4, RZ ;  /* 0x00000004040e7c10 */ /* 0x001fc6000ff5e0ff */
[C---:B------:R-:W-:Y:S01]  /*0c80*/  IMAD.IADD R4, R16.reuse, 0x1, R3 ;  /* 0x0000000110047824 */ /* 0x040fe200078e0203 */
[----:B------:R-:W-:Y:S01]  /*0c90*/  IADD3 R16, P3, PT, R16, UR4, RZ ;  /* 0x0000000410107c10 */ /* 0x000fe2000ff7e0ff */
[----:B------:R-:W-:-:S03]  /*0ca0*/  IMAD.X R15, RZ, RZ, UR5, P2 ;  /* 0x00000005ff0f7e24 */ /* 0x000fc600090e06ff */
[C---:B------:R-:W-:Y:S01]  /*0cb0*/  IADD3 R10, P2, PT, R4.reuse, UR4, RZ ;  /* 0x00000004040a7c10 */ /* 0x040fe2000ff5e0ff */
[--C-:B------:R-:W-:Y:S02]  /*0cc0*/  IMAD.IADD R8, R4, 0x1, R3.reuse ;  /* 0x0000000104087824 */ /* 0x100fe400078e0203 */
[----:B------:R-:W-:Y:S01]  /*0cd0*/  IMAD.X R17, RZ, RZ, UR5, P3 ;  /* 0x00000005ff117e24 */ /* 0x000fe200098e06ff */
[----:B------:R0:W2:Y:S01]  /*0ce0*/  LDG.E.U8 R18, desc[UR6][R14.64] ;  /* 0x000000060e127981 */ /* 0x0000a2000c1e1100 */
[----:B------:R-:W-:Y:S01]  /*0cf0*/  IMAD.X R11, RZ, RZ, UR5, P2 ;  /* 0x00000005ff0b7e24 */ /* 0x000fe200090e06ff */
[C---:B------:R-:W-:Y:S01]  /*0d00*/  IADD3 R4, P2, PT, R8.reuse, UR4, RZ ;  /* 0x0000000408047c10 */ /* 0x040fe2000ff5e0ff */
[--C-:B------:R-:W-:Y:S01]  /*0d10*/  IMAD.IADD R8, R8, 0x1, R3.reuse ;  /* 0x0000000108087824 */ /* 0x100fe200078e0203 */
[----:B------:R1:W3:Y:S03]  /*0d20*/  LDG.E.U8 R19, desc[UR6][R16.64] ;  /* 0x0000000610137981 */ /* 0x0002e6000c1e1100 */
[C-C-:B------:R-:W-:Y:S01]  /*0d30*/  IMAD.IADD R22, R8.reuse, 0x1, R3.reuse ;  /* 0x0000000108167824 */ /* 0x140fe200078e0203 */
[----:B------:R-:W4:Y:S01]  /*0d40*/  LDG.E.U8 R10, desc[UR6][R10.64] ;  /* 0x000000060a0a7981 */ /* 0x000f22000c1e1100 */
[----:B------:R-:W-:Y:S01]  /*0d50*/  IMAD.X R5, RZ, RZ, UR5, P2 ;  /* 0x00000005ff057e24 */ /* 0x000fe200090e06ff */
[----:B------:R-:W-:Y:S01]  /*0d60*/  IADD3 R12, P2, PT, R8, UR4, RZ ;  /* 0x00000004080c7c10 */ /* 0x000fe2000ff5e0ff */
[C---:B------:R-:W-:Y:S01]  /*0d70*/  IMAD.IADD R24, R22.reuse, 0x1, R3 ;  /* 0x0000000116187824 */ /* 0x040fe200078e0203 */
[----:B------:R-:W-:-:S02]  /*0d80*/  IADD3 R8, P3, PT, R22, UR4, RZ ;  /* 0x0000000416087c10 */ /* 0x000fc4000ff7e0ff */
[----:B------:R5:W4:Y:S01]  /*0d90*/  LDG.E.U8 R22, desc[UR6][R4.64] ;  /* 0x0000000604167981 */ /* 0x000b22000c1e1100 */
[----:B------:R-:W-:Y:S01]  /*0da0*/  IMAD.X R13, RZ, RZ, UR5, P2 ;  /* 0x00000005ff0d7e24 */ /* 0x000fe200090e06ff */
[C---:B0-----:R-:W-:Y:S01]  /*0db0*/  IADD3 R14, P2, PT, R24.reuse, UR4, RZ ;  /* 0x00000004180e7c10 */ /* 0x041fe2000ff5e0ff */
[----:B------:R-:W-:Y:S02]  /*0dc0*/  IMAD.IADD R24, R24, 0x1, R3 ;  /* 0x0000000118187824 */ /* 0x000fe400078e0203 */
[----:B------:R-:W-:Y:S01]  /*0dd0*/  IMAD.X R9, RZ, RZ, UR5, P3 ;  /* 0x00000005ff097e24 */ /* 0x000fe200098e06ff */
[----:B------:R-:W4:Y:S01]  /*0de0*/  LDG.E.U8 R12, desc[UR6][R12.64] ;  /* 0x000000060c0c7981 */ /* 0x000f22000c1e1100 */
[----:B------:R-:W-:Y:S01]  /*0df0*/  IMAD.X R15, RZ, RZ, UR5, P2 ;  /* 0x00000005ff0f7e24 */ /* 0x000fe200090e06ff */
[----:B-1----:R-:W-:Y:S02]  /*0e00*/  IADD3 R16, P3, PT, R24, UR4, RZ ;  /* 0x0000000418107c10 */ /* 0x002fe4000ff7e0ff */
[----:B------:R0:W4:Y:S03]  /*0e10*/  LDG.E.U8 R8, desc[UR6][R8.64] ;  /* 0x0000000608087981 */ /* 0x000126000c1e1100 */
[----:B------:R-:W-:Y:S01]  /*0e20*/  IMAD.X R17, RZ, RZ, UR5, P3 ;  /* 0x00000005ff117e24 */ /* 0x000fe200098e06ff */
[----:B------:R-:W4:Y:S04]  /*0e30*/  LDG.E.U8 R14, desc[UR6][R14.64] ;  /* 0x000000060e0e7981 */ /* 0x000f28000c1e1100 */
[----:B------:R-:W4:Y:S01]  /*0e40*/  LDG.E.U8 R16, desc[UR6][R16.64] ;  /* 0x0000000610107981 */ /* 0x000f22000c1e1100 */
[----:B------:R-:W-:Y:S01]  /*0e50*/  VIADD R7, R7, 0x8 ;  /* 0x0000000807077836 */ /* 0x000fe20000000000 */
[----:B--2---:R-:W-:-:S02]  /*0e60*/  ISETP.NE.AND P2, PT, R18, RZ, PT ;  /* 0x000000ff1200720c */ /* 0x004fc40003f45270 */
[----:B---3--:R-:W-:Y:S02]  /*0e70*/  ISETP.NE.AND P3, PT, R19, RZ, PT ;  /* 0x000000ff1300720c */ /* 0x008fe40003f65270 */
[----:B-----5:R-:W-:Y:S02]  /*0e80*/  FSEL R4, RZ, 1, P2 ;  /* 0x3f800000ff047808 */ /* 0x020fe40001000000 */
[----:B----4-:R-:W-:Y:S02]  /*0e90*/  ISETP.NE.AND P2, PT, R10, RZ, PT ;  /* 0x000000ff0a00720c */ /* 0x010fe40003f45270 */
[----:B------:R-:W-:Y:S01]  /*0ea0*/  FSEL R5, RZ, 1, P3 ;  /* 0x3f800000ff057808 */ /* 0x000fe20001800000 */
[----:B------:R-:W-:Y:S01]  /*0eb0*/  FADD R4, R21, R4 ;  /* 0x0000000415047221 */ /* 0x000fe20000000000 */
[----:B0-----:R-:W-:Y:S02]  /*0ec0*/  FSEL R9, RZ, 1, P2 ;  /* 0x3f800000ff097808 */ /* 0x001fe40001000000 */
[----:B------:R-:W-:Y:S01]  /*0ed0*/  ISETP.NE.AND P3, PT, R22, RZ, PT ;  /* 0x000000ff1600720c */ /* 0x000fe20003f65270 */
[----:B------:R-:W-:-:S03]  /*0ee0*/  FADD R4, R4, R5 ;  /* 0x0000000504047221 */ /* 0x000fc60000000000 */
[----:B------:R-:W-:Y:S01]  /*0ef0*/  FSEL R5, RZ, 1, P3 ;  /* 0x3f800000ff057808 */ /* 0x000fe20001800000 */
[----:B------:R-:W-:Y:S01]  /*0f00*/  FADD R4, R4, R9 ;  /* 0x0000000904047221 */ /* 0x000fe20000000000 */
[----:B------:R-:W-:-:S03]  /*0f10*/  ISETP.NE.AND P2, PT, R12, RZ, PT ;  /* 0x000000ff0c00720c */ /* 0x000fc60003f45270 */
[----:B------:R-:W-:Y:S01]  /*0f20*/  FADD R4, R4, R5 ;  /* 0x0000000504047221 */ /* 0x000fe20000000000 */
[----:B------:R-:W-:Y:S02]  /*0f30*/  ISETP.NE.AND P3, PT, R8, RZ, PT ;  /* 0x000000ff0800720c */ /* 0x000fe40003f65270 */
[----:B------:R-:W-:Y:S02]  /*0f40*/  FSEL R9, RZ, 1, P2 ;  /* 0x3f800000ff097808 */ /* 0x000fe40001000000 */
[----:B------:R-:W-:Y:S02]  /*0f50*/  ISETP.NE.AND P2, PT, R14, RZ, PT ;  /* 0x000000ff0e00720c */ /* 0x000fe40003f45270 */
[----:B------:R-:W-:Y:S01]  /*0f60*/  FSEL R5, RZ, 1, P3 ;  /* 0x3f800000ff057808 */ /* 0x000fe20001800000 */
[----:B------:R-:W-:Y:S01]  /*0f70*/  FADD R4, R4, R9 ;  /* 0x0000000904047221 */ /* 0x000fe20000000000 */
[----:B------:R-:W-:Y:S02]  /*0f80*/  ISETP.NE.AND P3, PT, R16, RZ, PT ;  /* 0x000000ff1000720c */ /* 0x000fe40003f65270 */
[----:B------:R-:W-:Y:S01]  /*0f90*/  FSEL R9, RZ, 1, P2 ;  /* 0x3f800000ff097808 */ /* 0x000fe20001000000 */
[----:B------:R-:W-:Y:S01]  /*0fa0*/  FADD R4, R4, R5 ;  /* 0x0000000504047221 */ /* 0x000fe20000000000 */
[----:B------:R-:W-:-:S03]  /*0fb0*/  FSEL R21, RZ, 1, P3 ;  /* 0x3f800000ff157808 */ /* 0x000fc60001800000 */
[----:B------:R-:W-:-:S04]  /*0fc0*/  FADD R4, R4, R9 ;  /* 0x0000000904047221 */ /* 0x000fc80000000000 */
[----:B------:R-:W-:-:S07]  /*0fd0*/  FADD R21, R4, R21 ;  /* 0x0000001504157221 */ /* 0x000fce0000000000 */
.L_x_7:
        /* <DEDUP_REMOVED lines=8> */
[----:B------:R-:W-:-:S04]  /*1060*/  IMAD.IADD R8, R4, 0x1, R3 ;  /* 0x0000000104087824 */ /* 0x000fc800078e0203 */
[----:B------:R-:W-:Y:S01]  /*1070*/  IMAD.IADD R12, R8, 0x1, R3 ;  /* 0x00000001080c7824 */ /* 0x000fe200078e0203 */
[----:B0-----:R-:W-:Y:S02]  /*1080*/  IADD3 R4, P2, PT, R4, UR4, RZ ;  /* 0x0000000404047c10 */ /* 0x001fe4000ff5e0ff */
[----:B------:R-:W-:-:S03]  /*1090*/  IADD3 R8, P3, PT, R8, UR4, RZ ;  /* 0x0000000408087c10 */ /* 0x000fc6000ff7e0ff */
[----:B------:R-:W-:Y:S01]  /*10a0*/  IMAD.X R5, RZ, RZ, UR5, P2 ;  /* 0x00000005ff057e24 */ /* 0x000fe200090e06ff */
[C---:B------:R-:W-:Y:S01]  /*10b0*/  IADD3 R10, P2, PT, R12.reuse, UR4, RZ ;  /* 0x000000040c0a7c10 */ /* 0x040fe2000ff5e0ff */
[----:B------:R-:W-:Y:S02]  /*10c0*/  IMAD.IADD R12, R12, 0x1, R3 ;  /* 0x000000010c0c7824 */ /* 0x000fe400078e0203 */
[----:B------:R-:W-:Y:S01]  /*10d0*/  IMAD.X R9, RZ, RZ, UR5, P3 ;  /* 0x00000005ff097e24 */ /* 0x000fe200098e06ff */
[----:B------:R-:W2:Y:S01]  /*10e0*/  LDG.E.U8 R4, desc[UR6][R4.64] ;  /* 0x0000000604047981 */ /* 0x000ea2000c1e1100 */
[----:B------:R-:W-:Y:S01]  /*10f0*/  IMAD.X R11, RZ, RZ, UR5, P2 ;  /* 0x00000005ff0b7e24 */ /* 0x000fe200090e06ff */
[----:B------:R-:W-:Y:S02]  /*1100*/  IADD3 R12, P3, PT, R12, UR4, RZ ;  /* 0x000000040c0c7c10 */ /* 0x000fe4000ff7e0ff */
[----:B------:R-:W3:Y:S03]  /*1110*/  LDG.E.U8 R8, desc[UR6][R8.64] ;  /* 0x0000000608087981 */ /* 0x000ee6000c1e1100 */
[----:B------:R-:W-:Y:S01]  /*1120*/  IMAD.X R13, RZ, RZ, UR5, P3 ;  /* 0x00000005ff0d7e24 */ /* 0x000fe200098e06ff */
[----:B------:R-:W4:Y:S04]  /*1130*/  LDG.E.U8 R10, desc[UR6][R10.64] ;  /* 0x000000060a0a7981 */ /* 0x000f28000c1e1100 */
[----:B------:R-:W5:Y:S01]  /*1140*/  LDG.E.U8 R12, desc[UR6][R12.64] ;  /* 0x000000060c0c7981 */ /* 0x000f62000c1e1100 */
[----:B------:R-:W-:Y:S01]  /*1150*/  VIADD R7, R7, 0x4 ;  /* 0x0000000407077836 */ /* 0x000fe20000000000 */
[----:B--2---:R-:W-:-:S02]  /*1160*/  ISETP.NE.AND P2, PT, R4, RZ, PT ;  /* 0x000000ff0400720c */ /* 0x004fc40003f45270 */
[----:B---3--:R-:W-:Y:S02]  /*1170*/  ISETP.NE.AND P3, PT, R8, RZ, PT ;  /* 0x000000ff0800720c */ /* 0x008fe40003f65270 */
[----:B------:R-:W-:Y:S02]  /*1180*/  FSEL R14, RZ, 1, P2 ;  /* 0x3f800000ff0e7808 */ /* 0x000fe40001000000 */
[----:B----4-:R-:W-:Y:S02]  /*1190*/  ISETP.NE.AND P2, PT, R10, RZ, PT ;  /* 0x000000ff0a00720c */ /* 0x010fe40003f45270 */
[----:B------:R-:W-:Y:S01]  /*11a0*/  FSEL R5, RZ, 1, P3 ;  /* 0x3f800000ff057808 */ /* 0x000fe20001800000 */
[----:B------:R-:W-:Y:S01]  /*11b0*/  FADD R14, R21, R14 ;  /* 0x0000000e150e7221 */ /* 0x000fe20000000000 */
[----:B-----5:R-:W-:Y:S02]  /*11c0*/  ISETP.NE.AND P3, PT, R12, RZ, PT ;  /* 0x000000ff0c00720c */ /* 0x020fe40003f65270 */
[----:B------:R-:W-:Y:S01]  /*11d0*/  FSEL R4, RZ, 1, P2 ;  /* 0x3f800000ff047808 */ /* 0x000fe20001000000 */
[----:B------:R-:W-:Y:S01]  /*11e0*/  FADD R5, R14, R5 ;  /* 0x000000050e057221 */ /* 0x000fe20000000000 */
[----:B------:R-:W-:-:S03]  /*11f0*/  FSEL R21, RZ, 1, P3 ;  /* 0x3f800000ff157808 */ /* 0x000fc60001800000 */
[----:B------:R-:W-:-:S04]  /*1200*/  FADD R4, R5, R4 ;  /* 0x0000000405047221 */ /* 0x000fc80000000000 */
[----:B------:R-:W-:-:S07]  /*1210*/  FADD R21, R4, R21 ;  /* 0x0000001504157221 */ /* 0x000fce0000000000 */
.L_x_8:
[----:B------:R-:W-:Y:S05]  /*1220*/  @!P1 BRA `(.L_x_4) ;  /* 0x0000000000389947 */ /* 0x000fea0003800000 */
[----:B------:R-:W-:Y:S01]  /*1230*/  IMAD.IADD R6, R6, 0x1, R7 ;  /* 0x0000000106067824 */ /* 0x000fe200078e0207 */
[----:B------:R-:W0:Y:S01]  /*1240*/  LDCU.64 UR4, c[0x0][0x380] ;  /* 0x00007000ff0477ac */ /* 0x000e220008000a00 */
[----:B------:R-:W-:Y:S02]  /*1250*/  IMAD.MOV R2, RZ, RZ, -R2 ;  /* 0x000000ffff027224 */ /* 0x000fe400078e0a02 */
[----:B------:R-:W-:-:S07]  /*1260*/  IMAD R6, R6, R3, R0 ;  /* 0x0000000306067224 */ /* 0x000fce00078e0200 */
.L_x_9:
[----:B0-----:R-:W-:-:S05]  /*1270*/  IADD3 R4, P1, PT, R6, UR4, RZ ;  /* 0x0000000406047c10 */ /* 0x001fca000ff3e0ff */
[----:B------:R-:W-:-:S05]  /*1280*/  IMAD.X R5, RZ, RZ, UR5, P1 ;  /* 0x00000005ff057e24 */ /* 0x000fca00088e06ff */
[----:B------:R-:W2:Y:S01]  /*1290*/  LDG.E.U8 R4, desc[UR6][R4.64] ;  /* 0x0000000604047981 */ /* 0x000ea2000c1e1100 */
[----:B------:R-:W-:Y:S02]  /*12a0*/  VIADD R2, R2, 0x1 ;  /* 0x0000000102027836 */ /* 0x000fe40000000000 */
[----:B------:R-:W-:-:S03]  /*12b0*/  IMAD.IADD R6, R6, 0x1, R3 ;  /* 0x0000000106067824 */ /* 0x000fc600078e0203 */
[----:B------:R-:W-:Y:S02]  /*12c0*/  ISETP.NE.AND P2, PT, R2, RZ, PT ;  /* 0x000000ff0200720c */ /* 0x000fe40003f45270 */
[----:B--2---:R-:W-:-:S04]  /*12d0*/  ISETP.NE.AND P1, PT, R4, RZ, PT ;  /* 0x000000ff0400720c */ /* 0x004fc80003f25270 */
[----:B------:R-:W-:-:S05]  /*12e0*/  FSEL R8, RZ, 1, P1 ;  /* 0x3f800000ff087808 */ /* 0x000fca0000800000 */
[----:B------:R-:W-:Y:S02]  /*12f0*/  FADD R21, R8, R21 ;  /* 0x0000001508157221 */ /* 0x000fe40000000000 */
[----:B------:R-:W-:Y:S05]  /*1300*/  @P2 BRA `(.L_x_9) ;  /* 0xfffffffc00d82947 */ /* 0x000fea000383ffff */
.L_x_4:
[----:B------:R-:W1:Y:S01]  /*1310*/  S2UR UR5, SR_CgaCtaId ;  /* 0x00000000000579c3 */ /* 0x000e620000008800 */
[----:B------:R-:W2:Y:S01]  /*1320*/  F2I.U32.TRUNC.NTZ R21, R21 ;  /* 0x0000001500157305 */ /* 0x000ea2000020f000 */
[----:B------:R-:W-:Y:S02]  /*1330*/  UMOV UR4, 0x400 ;  /* 0x0000040000047882 */ /* 0x000fe40000000000 */
[----:B-1----:R-:W-:-:S06]  /*1340*/  ULEA UR4, UR5, UR4, 0x18 ;  /* 0x0000000405047291 */ /* 0x002fcc000f8ec0ff */
[----:B------:R-:W-:-:S05]  /*1350*/  LEA R2, R0, UR4, 0x2 ;  /* 0x0000000400027c11 */ /* 0x000fca000f8e10ff */
[----:B--2---:R1:W-:Y:S02]  /*1360*/  STS [R2], R21 ;  /* 0x0000001502007388 */ /* 0x0043e40000000800 */
.L_x_3:
[----:B------:R-:W-:Y:S05]  /*1370*/  BSYNC.RECONVERGENT B0 ;  /* 0x0000000000007941 */ /* 0x000fea0003800200 */
.L_x_2:
[----:B------:R-:W2:Y:S01]  /*1380*/  LDCU UR8, c[0x0][0x394] ;  /* 0x00007280ff0877ac */ /* 0x000ea20008000800 */
[----:B------:R-:W-:Y:S01]  /*1390*/  BSSY.RECONVERGENT B0, `(.L_x_10) ;  /* 0x00000fe000007945 */ /* 0x000fe20003800200 */
[----:B--2---:R-:W-:-:S13]  /*13a0*/  ISETP.GE.U32.AND P1, PT, R0, UR8, PT ;  /* 0x0000000800007c0c */ /* 0x004fda000bf26070 */
[----:B------:R-:W-:Y:S05]  /*13b0*/  @P1 BRA `(.L_x_11) ;  /* 0x0000000c00ec1947 */ /* 0x000fea0003800000 */
[----:B------:R-:W-:Y:S01]  /*13c0*/  ISETP.NE.AND P1, PT, R3, RZ, PT ;  /* 0x000000ff0300720c */ /* 0x000fe20003f25270 */
[----:B0-----:R-:W-:-:S12]  /*13d0*/  IMAD.MOV.U32 R5, RZ, RZ, RZ ;  /* 0x000000ffff057224 */ /* 0x001fd800078e00ff */
[----:B------:R-:W-:Y:S05]  /*13e0*/  @!P1 BRA `(.L_x_12) ;  /* 0x0000000c00c49947 */ /* 0x000fea0003800000 */
[----:B------:R-:W0:Y:S01]  /*13f0*/  S2R R7, SR_CTAID.X ;  /* 0x0000000000077919 */ /* 0x000e220000002500 */
[C---:B-1----:R-:W-:Y:S01]  /*1400*/  VIADD R2, R3.reuse, 0xffffffff ;  /* 0xffffffff03027836 */ /* 0x042fe20000000000 */
[----:B------:R-:W-:Y:S01]  /*1410*/  LOP3.LUT R4, R3, 0xf, RZ, 0xc0, !PT ;  /* 0x0000000f03047812 */ /* 0x000fe200078ec0ff */
[----:B------:R-:W-:Y:S02]  /*1420*/  IMAD.MOV.U32 R5, RZ, RZ, RZ ;  /* 0x000000ffff057224 */ /* 0x000fe400078e00ff */
[----:B------:R-:W-:Y:S01]  /*1430*/  IMAD.MOV.U32 R6, RZ, RZ, RZ ;  /* 0x000000ffff067224 */ /* 0x000fe200078e00ff */
[----:B------:R-:W-:Y:S02]  /*1440*/  ISETP.GE.U32.AND P2, PT, R2, 0xf, PT ;  /* 0x0000000f0200780c */ /* 0x000fe40003f46070 */
[----:B------:R-:W-:Y:S01]  /*1450*/  ISETP.NE.AND P1, PT, R4, RZ, PT ;  /* 0x000000ff0400720c */ /* 0x000fe20003f25270 */
[----:B0-----:R-:W-:-:S10]  /*1460*/  IMAD R8, R7, UR8, R0 ;  /* 0x0000000807087c24 */ /* 0x001fd4000f8e0200 */
[----:B------:R-:W-:Y:S05]  /*1470*/  @!P2 BRA `(.L_x_13) ;  /* 0x0000000400e0a947 */ /* 0x000fea0003800000 */
[----:B------:R-:W-:Y:S01]  /*1480*/  LOP3.LUT R6, R3, 0xfffffff0, RZ, 0xc0, !PT ;  /* 0xfffffff003067812 */ /* 0x000fe200078ec0ff */
[----:B------:R-:W-:Y:S01]  /*1490*/  IMAD R7, R8, R3, 0x7 ;  /* 0x0000000708077424 */ /* 0x000fe200078e0203 */
[----:B------:R-:W0:Y:S01]  /*14a0*/  LDCU.64 UR4, c[0x0][0x380] ;  /* 0x00007000ff0477ac */ /* 0x000e220008000a00 */
[----:B------:R-:W-:Y:S02]  /*14b0*/  IMAD.MOV.U32 R5, RZ, RZ, RZ ;  /* 0x000000ffff057224 */ /* 0x000fe400078e00ff */
[----:B------:R-:W-:-:S07]  /*14c0*/  IMAD.MOV R9, RZ, RZ, -R6 ;  /* 0x000000ffff097224 */ /* 0x000fce00078e0a06 */
.L_x_14:
[C---:B0-----:R-:W-:Y:S01]  /*14d0*/  IADD3 R20, P2, PT, R7.reuse, UR4, RZ ;  /* 0x0000000407147c10 */ /* 0x041fe2000ff5e0ff */
[C---:B------:R-:W-:Y:S02]  /*14e0*/  VIADD R10, R7.reuse, 0xfffffff9 ;  /* 0xfffffff9070a7836 */ /* 0x040fe40000000000 */
[C---:B------:R-:W-:Y:S02]  /*14f0*/  VIADD R28, R7.reuse, 0xfffffffa ;  /* 0xfffffffa071c7836 */ /* 0x040fe40000000000 */
[----:B------:R-:W-:Y:S01]  /*1500*/  IMAD.X R21, RZ, RZ, UR5, P2 ;  /* 0x00000005ff157e24 */ /* 0x000fe200090e06ff */
[----:B------:R-:W-:Y:S01]  /*1510*/  IADD3 R10, P2, PT, R10, UR4, RZ ;  /* 0x000000040a0a7c10 */ /* 0x000fe2000ff5e0ff */
[C---:B------:R-:W-:Y:S01]  /*1520*/  VIADD R22, R7.reuse, 0xfffffffb ;  /* 0xfffffffb07167836 */ /* 0x040fe20000000000 */
[----:B------:R-:W-:Y:S01]  /*1530*/  IADD3 R28, P3, PT, R28, UR4, RZ ;  /* 0x000000041c1c7c10 */ /* 0x000fe2000ff7e0ff */
[C---:B------:R-:W-:Y:S01]  /*1540*/  VIADD R16, R7.reuse, 0xfffffffc ;  /* 0xfffffffc07107836 */ /* 0x040fe20000000000 */
[----:B------:R-:W2:Y:S01]  /*1550*/  LDG.E.U8 R20, desc[UR6][R20.64] ;  /* 0x0000000614147981 */ /* 0x000ea2000c1e1100 */
[----:B------:R-:W-:Y:S01]  /*1560*/  IMAD.X R11, RZ, RZ, UR5, P2 ;  /* 0x00000005ff0b7e24 */ /* 0x000fe200090e06ff */
[----:B------:R-:W-:Y:S01]  /*1570*/  IADD3 R22, P2, PT, R22, UR4, RZ ;  /* 0x0000000416167c10 */ /* 0x000fe2000ff5e0ff */
[----:B------:R-:W-:Y:S01]  /*1580*/  IMAD.X R29, RZ, RZ, UR5, P3 ;  /* 0x00000005ff1d7e24 */ /* 0x000fe200098e06ff */
[----:B------:R-:W-:Y:S01]  /*1590*/  IADD3 R16, P3, PT, R16, UR4, RZ ;  /* 0x0000000410107c10 */ /* 0x000fe2000ff7e0ff */
[----:B------:R-:W-:Y:S01]  /*15a0*/  VIADD R14, R7, 0xfffffffd ;  /* 0xfffffffd070e7836 */ /* 0x000fe20000000000 */
[----:B------:R0:W3:Y:S01]  /*15b0*/  LDG.E.U8 R2, desc[UR6][R10.64] ;  /* 0x000000060a027981 */ /* 0x0000e2000c1e1100 */
[----:B------:R-:W-:-:S02]  /*15c0*/  IMAD.X R23, RZ, RZ, UR5, P2 ;  /* 0x00000005ff177e24 */ /* 0x000fc400090e06ff */
[C---:B------:R-:W-:Y:S01]  /*15d0*/  VIADD R12, R7.reuse, 0xfffffffe ;  /* 0xfffffffe070c7836 */ /* 0x040fe20000000000 */
[----:B------:R-:W4:Y:S01]  /*15e0*/  LDG.E.U8 R28, desc[UR6][R28.64] ;  /* 0x000000061c1c7981 */ /* 0x000f22000c1e1100 */
[----:B------:R-:W-:Y:S01]  /*15f0*/  IADD3 R14, P2, PT, R14, UR4, RZ ;  /* 0x000000040e0e7c10 */ /* 0x000fe2000ff5e0ff */
[----:B------:R-:W-:Y:S02]  /*1600*/  IMAD.X R17, RZ, RZ, UR5, P3 ;  /* 0x00000005ff117e24 */ /* 0x000fe400098e06ff */
[----:B------:R1:W5:Y:S01]  /*1610*/  LDG.E.U8 R27, desc[UR6][R22.64] ;  /* 0x00000006161b7981 */ /* 0x000362000c1e1100 */
[C---:B------:R-:W-:Y:S01]  /*1620*/  VIADD R18, R7.reuse, 0xffffffff ;  /* 0xffffffff07127836 */ /* 0x040fe20000000000 */
[----:B------:R-:W-:Y:S01]  /*1630*/  IADD3 R12, P3, PT, R12, UR4, RZ ;  /* 0x000000040c0c7c10 */ /* 0x000fe2000ff7e0ff */
[----:B------:R-:W-:Y:S01]  /*1640*/  IMAD.X R15, RZ, RZ, UR5, P2 ;  /* 0x00000005ff0f7e24 */ /* 0x000fe200090e06ff */
[----:B------:R1:W2:Y:S01]  /*1650*/  LDG.E.U8 R26, desc[UR6][R16.64] ;  /* 0x00000006101a7981 */ /* 0x0002a2000c1e1100 */
[C---:B0-----:R-:W-:Y:S01]  /*1660*/  VIADD R10, R7.reuse, 0x1 ;  /* 0x00000001070a7836 */ /* 0x041fe20000000000 */
[----:B------:R-:W-:Y:S01]  /*1670*/  IADD3 R18, P2, PT, R18, UR4, RZ ;  /* 0x0000000412127c10 */ /* 0x000fe2000ff5e0ff */
[----:B------:R-:W-:Y:S01]  /*1680*/  IMAD.X R13, RZ, RZ, UR5, P3 ;  /* 0x00000005ff0d7e24 */ /* 0x000fe200098e06ff */
[----:B------:R0:W2:Y:S01]  /*1690*/  LDG.E.U8 R25, desc[UR6][R14.64] ;  /* 0x000000060e197981 */ /* 0x0000a2000c1e1100 */
[C---:B------:R-:W-:Y:S01]  /*16a0*/  VIADD R11, R7.reuse, 0x2 ;  /* 0x00000002070b7836 */ /* 0x040fe20000000000 */
[----:B------:R-:W-:Y:S01]  /*16b0*/  IADD3 R10, P3, PT, R10, UR4, RZ ;  /* 0x000000040a0a7c10 */ /* 0x000fe2000ff7e0ff */
[----:B------:R-:W-:Y:S01]  /*16c0*/  IMAD.X R19, RZ, RZ, UR5, P2 ;  /* 0x00000005ff137e24 */ /* 0x000fe200090e06ff */
[----:B------:R0:W2:Y:S01]  /*16d0*/  LDG.E.U8 R24, desc[UR6][R12.64] ;  /* 0x000000060c187981 */ /* 0x0000a2000c1e1100 */
[----:B-1----:R-:W-:Y:S01]  /*16e0*/  VIADD R23, R7, 0x3 ;  /* 0x0000000307177836 */ /* 0x002fe20000000000 */
[----:B------:R-:W-:Y:S01]  /*16f0*/  IADD3 R22, P2, PT, R11, UR4, RZ ;  /* 0x000000040b167c10 */ /* 0x000fe2000ff5e0ff */
[----:B------:R-:W-:Y:S01]  /*1700*/  IMAD.X R11, RZ, RZ, UR5, P3 ;  /* 0x00000005ff0b7e24 */ /* 0x000fe200098e06ff */
[----:B------:R1:W2:Y:S01]  /*1710*/  LDG.E.U8 R21, desc[UR6][R18.64] ;  /* 0x0000000612157981 */ /* 0x0002a2000c1e1100 */
[----:B------:R-:W-:Y:S01]  /*1720*/  VIADD R17, R7, 0x4 ;  /* 0x0000000407117836 */ /* 0x000fe20000000000 */
[----:B------:R-:W-:Y:S01]  /*1730*/  IADD3 R16, P3, PT, R23, UR4, RZ ;  /* 0x0000000417107c10 */ /* 0x000fe2000ff7e0ff */
[----:B------:R-:W-:-:S02]  /*1740*/  IMAD.X R23, RZ, RZ, UR5, P2 ;  /* 0x00000005ff177e24 */ /* 0x000fc400090e06ff */
[----:B------:R-:W2:Y:S01]  /*1750*/  LDG.E.U8 R11, desc[UR6][R10.64] ;  /* 0x000000060a0b7981 */ /* 0x000ea2000c1e1100 */
[----:B0-----:R-:W-:Y:S01]  /*1760*/  VIADD R15, R7, 0x5 ;  /* 0x00000005070f7836 */ /* 0x001fe20000000000 */
[----:B------:R-:W-:Y:S01]  /*1770*/  IADD3 R14, P2, PT, R17, UR4, RZ ;  /* 0x00000004110e7c10 */ /* 0x000fe2000ff5e0ff */
[----:B------:R-:W-:Y:S02]  /*1780*/  VIADD R13, R7, 0x6 ;  /* 0x00000006070d7836 */ /* 0x000fe40000000000 */
[----:B------:R-:W-:Y:S01]  /*1790*/  IMAD.X R17, RZ, RZ, UR5, P3 ;  /* 0x00000005ff117e24 */ /* 0x000fe200098e06ff */
[----:B------:R-:W-:Y:S01]  /*17a0*/  IADD3 R12, P3, PT, R15, UR4, RZ ;  /* 0x000000040f0c7c10 */ /* 0x000fe2000ff7e0ff */
[----:B------:R-:W-:Y:S01]  /*17b0*/  IMAD.X R15, RZ, RZ, UR5, P2 ;  /* 0x00000005ff0f7e24 */ /* 0x000fe200090e06ff */
[----:B-1----:R-:W-:Y:S01]  /*17c0*/  IADD3 R18, P2, PT, R13, UR4, RZ ;  /* 0x000000040d127c10 */ /* 0x002fe2000ff5e0ff */
[----:B------:R0:W2:Y:S02]  /*17d0*/  LDG.E.U8 R10, desc[UR6][R22.64] ;  /* 0x00000006160a7981 */ /* 0x0000a4000c1e1100 */
[----:B------:R-:W-:-:S02]  /*17e0*/  IMAD.X R13, RZ, RZ, UR5, P3 ;  /* 0x00000005ff0d7e24 */ /* 0x000fc400098e06ff */
[----:B------:R1:W2:Y:S01]  /*17f0*/  LDG.E.U8 R29, desc[UR6][R16.64] ;  /* 0x00000006101d7981 */ /* 0x0002a2000c1e1100 */
[----:B------:R-:W-:-:S03]  /*1800*/  IMAD.X R19, RZ, RZ, UR5, P2 ;  /* 0x00000005ff137e24 */ /* 0x000fc600090e06ff */
[----:B------:R-:W2:Y:S01]  /*1810*/  LDG.E.U8 R14, desc[UR6][R14.64] ;  /* 0x000000060e0e7981 */ /* 0x000ea2000c1e1100 */
[----:B0-----:R-:W-:-:S03]  /*1820*/  VIADD R22, R7, 0x7 ;  /* 0x0000000707167836 */ /* 0x001fc60000000000 */
[----:B------:R0:W2:Y:S02]  /*1830*/  LDG.E.U8 R12, desc[UR6][R12.64] ;  /* 0x000000060c0c7981 */ /* 0x0000a4000c1e1100 */
[----:B------:R-:W-:Y:S01]  /*1840*/  IADD3 R22, P2, PT, R22, UR4, RZ ;  /* 0x0000000416167c10 */ /* 0x000fe2000ff5e0ff */
[----:B-1----:R-:W-:Y:S01]  /*1850*/  VIADD R16, R7, 0x8 ;  /* 0x0000000807107836 */ /* 0x002fe20000000000 */
[----:B------:R-:W2:Y:S03]  /*1860*/  LDG.E.U8 R18, desc[UR6][R18.64] ;  /* 0x0000000612127981 */ /* 0x000ea6000c1e1100 */
[----:B------:R-:W-:Y:S01]  /*1870*/  IMAD.X R23, RZ, RZ, UR5, P2 ;  /* 0x00000005ff177e24 */ /* 0x000fe200090e06ff */
[----:B------:R-:W-:-:S04]  /*1880*/  IADD3 R16, P2, PT, R16, UR4, RZ ;  /* 0x0000000410107c10 */ /* 0x000fc8000ff5e0ff */
[----:B------:R-:W2:Y:S01]  /*1890*/  LDG.E.U8 R22, desc[UR6][R22.64] ;  /* 0x0000000616167981 */ /* 0x000ea2000c1e1100 */
[----:B------:R-:W-:-:S05]  /*18a0*/  IMAD.X R17, RZ, RZ, UR5, P2 ;  /* 0x00000005ff117e24 */ /* 0x000fca00090e06ff */
[----:B------:R-:W2:Y:S01]  /*18b0*/  LDG.E.U8 R16, desc[UR6][R16.64] ;  /* 0x0000000610107981 */ /* 0x000ea2000c1e1100 */
[----:B------:R-:W-:Y:S02]  /*18c0*/  VIADD R9, R9, 0x10 ;  /* 0x0000001009097836 */ /* 0x000fe40000000000 */
[----:B------:R-:W-:Y:S01]  /*18d0*/  VIADD R7, R7, 0x10 ;  /* 0x0000001007077836 */ /* 0x000fe20000000000 */
[----:B---3--:R-:W-:Y:S02]  /*18e0*/  ISETP.NE.AND P2, PT, R2, RZ, PT ;  /* 0x000000ff0200720c */ /* 0x008fe40003f45270 */
[----:B----4-:R-:W-:Y:S02]  /*18f0*/  ISETP.NE.AND P3, PT, R28, RZ, PT ;  /* 0x000000ff1c00720c */ /* 0x010fe40003f65270 */
[----:B------:R-:W-:Y:S02]  /*1900*/  FSEL R2, RZ, 1, P2 ;  /* 0x3f800000ff027808 */ /* 0x000fe40001000000 */
[----:B-----5:R-:W-:-:S02]  /*1910*/  ISETP.NE.AND P2, PT, R27, RZ, PT ;  /* 0x000000ff1b00720c */ /* 0x020fc40003f45270 */
[----:B0-----:R-:W-:Y:S01]  /*1920*/  FSEL R13, RZ, 1, P3 ;  /* 0x3f800000ff0d7808 */ /* 0x001fe20001800000 */
[----:B------:R-:W-:Y:S01]  /*1930*/  FADD R2, R2, R5 ;  /* 0x0000000502027221 */ /* 0x000fe20000000000 */
[----:B--2---:R-:W-:Y:S02]  /*1940*/  ISETP.NE.AND P3, PT, R26, RZ, PT ;  /* 0x000000ff1a00720c */ /* 0x004fe40003f65270 */
[----:B------:R-:W-:Y:S01]  /*1950*/  FSEL R5, RZ, 1, P2 ;  /* 0x3f800000ff057808 */ /* 0x000fe20001000000 */
[----:B------:R-:W-:Y:S01]  /*1960*/  FADD R2, R2, R13 ;  /* 0x0000000d02027221 */ /* 0x000fe20000000000 */
[----:B------:R-:W-:Y:S02]  /*1970*/  ISETP.NE.AND P2, PT, R25, RZ, PT ;  /* 0x000000ff1900720c */ /* 0x000fe40003f45270 */
[----:B------:R-:W-:Y:S01]  /*1980*/  FSEL R13, RZ, 1, P3 ;  /* 0x3f800000ff0d7808 */ /* 0x000fe20001800000 */
[----:B------:R-:W-:Y:S01]  /*1990*/  FADD R2, R2, R5 ;  /* 0x0000000502027221 */ /* 0x000fe20000000000 */
[----:B------:R-:W-:-:S02]  /*19a0*/  ISETP.NE.AND P3, PT, R24, RZ, PT ;  /* 0x000000ff1800720c */ /* 0x000fc40003f65270 */
[----:B------:R-:W-:Y:S01]  /*19b0*/  FSEL R5, RZ, 1, P2 ;  /* 0x3f800000ff057808 */ /* 0x000fe20001000000 */
[----:B------:R-:W-:Y:S01]  /*19c0*/  FADD R2, R2, R13 ;  /* 0x0000000d02027221 */ /* 0x000fe20000000000 */
[----:B------:R-:W-:Y:S02]  /*19d0*/  ISETP.NE.AND P2, PT, R21, RZ, PT ;  /* 0x000000ff1500720c */ /* 0x000fe40003f45270 */
        /* <DEDUP_REMOVED lines=8> */
[----:B------:R-:W-:Y:S02]  /*1a60*/  FSEL R5, RZ, 1, P2 ;  /* 0x3f800000ff057808 */ /* 0x000fe40001000000 */
[----:B------:R-:W-:Y:S01]  /*1a70*/  ISETP.NE.AND P3, PT, R10, RZ, PT ;  /* 0x000000ff0a00720c */ /* 0x000fe20003f65270 */
[----:B------:R-:W-:Y:S01]  /*1a80*/  FADD R2, R2, R11 ;  /* 0x0000000b02027221 */ /* 0x000fe20000000000 */
[----:B------:R-:W-:-:S03]  /*1a90*/  ISETP.NE.AND P2, PT, R29, RZ, PT ;  /* 0x000000ff1d00720c */ /* 0x000fc60003f45270 */
[----:B------:R-:W-:Y:S01]  /*1aa0*/  FADD R2, R2, R5 ;  /* 0x0000000502027221 */ /* 0x000fe20000000000 */
        /* <DEDUP_REMOVED lines=8> */
[----:B------:R-:W-:Y:S01]  /*1b30*/  FADD R2, R2, R11 ;  /* 0x0000000b02027221 */ /* 0x000fe20000000000 */
[----:B------:R-:W-:Y:S02]  /*1b40*/  ISETP.NE.AND P3, PT, R18, RZ, PT ;  /* 0x000000ff1200720c */ /* 0x000fe40003f65270 */
[----:B------:R-:W-:Y:S01]  /*1b50*/  ISETP.NE.AND P2, PT, R22, RZ, PT ;  /* 0x000000ff1600720c */ /* 0x000fe20003f45270 */
[----:B------:R-:W-:-:S03]  /*1b60*/  FADD R2, R2, R5 ;  /* 0x0000000502027221 */ /* 0x000fc60000000000 */
[----:B------:R-:W-:Y:S02]  /*1b70*/  FSEL R5, RZ, 1, P2 ;  /* 0x3f800000ff057808 */ /* 0x000fe40001000000 */
[----:B------:R-:W-:Y:S02]  /*1b80*/  ISETP.NE.AND P2, PT, R9, RZ, PT ;  /* 0x000000ff0900720c */ /* 0x000fe40003f45270 */
[----:B------:R-:W-:Y:S02]  /*1b90*/  FSEL R11, RZ, 1, P3 ;  /* 0x3f800000ff0b7808 */ /* 0x000fe40001800000 */
[----:B------:R-:W-:-:S03]  /*1ba0*/  ISETP.NE.AND P3, PT, R16, RZ, PT ;  /* 0x000000ff1000720c */ /* 0x000fc60003f65270 */
[----:B------:R-:W-:Y:S01]  /*1bb0*/  FADD R2, R2, R11 ;  /* 0x0000000b02027221 */ /* 0x000fe20000000000 */
[----:B------:R-:W-:-:S03]  /*1bc0*/  FSEL R10, RZ, 1, P3 ;  /* 0x3f800000ff0a7808 */ /* 0x000fc60001800000 */
[----:B------:R-:W-:-:S04]  /*1bd0*/  FADD R5, R2, R5 ;  /* 0x0000000502057221 */ /* 0x000fc80000000000 */
[----:B------:R-:W-:Y:S01]  /*1be0*/  FADD R5, R5, R10 ;  /* 0x0000000a05057221 */ /* 0x000fe20000000000 */
[----:B------:R-:W-:Y:S06]  /*1bf0*/  @P2 BRA `(.L_x_14) ;  /* 0xfffffff800342947 */ /* 0x000fec000383ffff */
.L_x_13:
[----:B------:R-:W-:Y:S05]  /*1c00*/  @!P1 BRA `(.L_x_12) ;  /* 0x0000000400bc9947 */ /* 0x000fea0003800000 */
[----:B------:R-:W-:Y:S02]  /*1c10*/  ISETP.GE.U32.AND P2, PT, R4, 0x8, PT ;  /* 0x000000080400780c */ /* 0x000fe40003f46070 */
[----:B------:R-:W-:-:S04]  /*1c20*/  LOP3.LUT R9, R3, 0x7, RZ, 0xc0, !PT ;  /* 0x0000000703097812 */ /* 0x000fc800078ec0ff */
[----:B------:R-:W-:-:S07]  /*1c30*/  ISETP.NE.AND P1, PT, R9, RZ, PT ;  /* 0x000000ff0900720c */ /* 0x000fce0003f25270 */
[----:B------:R-:W-:Y:S06]  /*1c40*/  @!P2 BRA `(.L_x_15) ;  /* 0x0000000000e8a947 */ /* 0x000fec0003800000 */
[----:B------:R-:W0:Y:S01]  /*1c50*/  LDCU.64 UR4, c[0x0][0x380] ;  /* 0x00007000ff0477ac */ /* 0x000e220008000a00 */
[----:B------:R-:W-:-:S04]  /*1c60*/  IMAD R7, R8, R3, R6 ;  /* 0x0000000308077224 */ /* 0x000fc800078e0206 */
[C---:B------:R-:W-:Y:S02]  /*1c70*/  VIADD R18, R7.reuse, 0x1 ;  /* 0x0000000107127836 */ /* 0x040fe40000000000 */
[C---:B------:R-:W-:Y:S02]  /*1c80*/  VIADD R16, R7.reuse, 0x2 ;  /* 0x0000000207107836 */ /* 0x040fe40000000000 */
[C---:B------:R-:W-:Y:S01]  /*1c90*/  VIADD R12, R7.reuse, 0x3 ;  /* 0x00000003070c7836 */ /* 0x040fe20000000000 */
[----:B0-----:R-:W-:Y:S02]  /*1ca0*/  IADD3 R20, P2, PT, R7, UR4, RZ ;  /* 0x0000000407147c10 */ /* 0x001fe4000ff5e0ff */
[----:B------:R-:W-:-:S03]  /*1cb0*/  IADD3 R16, P3, PT, R16, UR4, RZ ;  /* 0x0000000410107c10 */ /* 0x000fc6000ff7e0ff */
[----:B------:R-:W-:Y:S01]  /*1cc0*/  IMAD.X R21, RZ, RZ, UR5, P2 ;  /* 0x00000005ff157e24 */ /* 0x000fe200090e06ff */
[----:B------:R-:W-:Y:S01]  /*1cd0*/  IADD3 R18, P2, PT, R18, UR4, RZ ;  /* 0x0000000412127c10 */ /* 0x000fe2000ff5e0ff */
[----:B------:R-:W-:-:S03]  /*1ce0*/  VIADD R10, R7, 0x4 ;  /* 0x00000004070a7836 */ /* 0x000fc60000000000 */
[----:B------:R0:W2:Y:S01]  /*1cf0*/  LDG.E.U8 R2, desc[UR6][R20.64] ;  /* 0x0000000614027981 */ /* 0x0000a2000c1e1100 */
[----:B------:R-:W-:Y:S01]  /*1d00*/  IMAD.X R19, RZ, RZ, UR5, P2 ;  /* 0x00000005ff137e24 */ /* 0x000fe200090e06ff */
[----:B------:R-:W-:Y:S01]  /*1d10*/  IADD3 R12, P2, PT, R12, UR4, RZ ;  /* 0x000000040c0c7c10 */ /* 0x000fe2000ff5e0ff */
[----:B------:R-:W-:Y:S01]  /*1d20*/  IMAD.X R17, RZ, RZ, UR5, P3 ;  /* 0x00000005ff117e24 */ /* 0x000fe200098e06ff */
[----:B------:R-:W-:Y:S01]  /*1d30*/  IADD3 R10, P3, PT, R10, UR4, RZ ;  /* 0x000000040a0a7c10 */ /* 0x000fe2000ff7e0ff */
[C---:B------:R-:W-:Y:S01]  /*1d40*/  VIADD R14, R7.reuse, 0x5 ;  /* 0x00000005070e7836 */ /* 0x040fe20000000000 */
[----:B------:R1:W3:Y:S01]  /*1d50*/  LDG.E.U8 R4, desc[UR6][R18.64] ;  /* 0x0000000612047981 */ /* 0x0002e2000c1e1100 */
[----:B------:R-:W-:Y:S02]  /*1d60*/  IMAD.X R13, RZ, RZ, UR5, P2 ;  /* 0x00000005ff0d7e24 */ /* 0x000fe400090e06ff */
[----:B------:R-:W-:Y:S01]  /*1d70*/  VIADD R15, R7, 0x6 ;  /* 0x00000006070f7836 */ /* 0x000fe20000000000 */
[----:B------:R-:W4:Y:S01]  /*1d80*/  LDG.E.U8 R16, desc[UR6][R16.64] ;  /* 0x0000000610107981 */ /* 0x000f22000c1e1100 */
[----:B------:R-:W-:Y:S01]  /*1d90*/  IADD3 R14, P2, PT, R14, UR4, RZ ;  /* 0x000000040e0e7c10 */ /* 0x000fe2000ff5e0ff */
[----:B------:R-:W-:-:S02]  /*1da0*/  IMAD.X R11, RZ, RZ, UR5, P3 ;  /* 0x00000005ff0b7e24 */ /* 0x000fc400098e06ff */
[----:B------:R-:W5:Y:S01]  /*1db0*/  LDG.E.U8 R12, desc[UR6][R12.64] ;  /* 0x000000060c0c7981 */ /* 0x000f62000c1e1100 */
[----:B------:R-:W-:Y:S01]  /*1dc0*/  VIADD R7, R7, 0x7 ;  /* 0x0000000707077836 */ /* 0x000fe20000000000 */
[----:B0-----:R-:W-:Y:S01]  /*1dd0*/  IADD3 R20, P3, PT, R15, UR4, RZ ;  /* 0x000000040f147c10 */ /* 0x001fe2000ff7e0ff */
[----:B------:R-:W-:Y:S01]  /*1de0*/  IMAD.X R15, RZ, RZ, UR5, P2 ;  /* 0x00000005ff0f7e24 */ /* 0x000fe200090e06ff */
[----:B------:R-:W5:Y:S02]  /*1df0*/  LDG.E.U8 R10, desc[UR6][R10.64] ;  /* 0x000000060a0a7981 */ /* 0x000f64000c1e1100 */
[----:B-1----:R-:W-:Y:S01]  /*1e00*/  IADD3 R18, P2, PT, R7, UR4, RZ ;  /* 0x0000000407127c10 */ /* 0x002fe2000ff5e0ff */
[----:B------:R-:W-:Y:S01]  /*1e10*/  IMAD.X R21, RZ, RZ, UR5, P3 ;  /* 0x00000005ff157e24 */ /* 0x000fe200098e06ff */
[----:B------:R-:W5:Y:S03]  /*1e20*/  LDG.E.U8 R14, desc[UR6][R14.64] ;  /* 0x000000060e0e7981 */ /* 0x000f66000c1e1100 */
[----:B------:R-:W-:Y:S01]  /*1e30*/  IMAD.X R19, RZ, RZ, UR5, P2 ;  /* 0x00000005ff137e24 */ /* 0x000fe200090e06ff */
[----:B------:R-:W5:Y:S04]  /*1e40*/  LDG.E.U8 R20, desc[UR6][R20.64] ;  /* 0x0000000614147981 */ /* 0x000f68000c1e1100 */
[----:B------:R-:W5:Y:S01]  /*1e50*/  LDG.E.U8 R18, desc[UR6][R18.64] ;  /* 0x0000000612127981 */ /* 0x000f62000c1e1100 */
[----:B------:R-:W-:Y:S01]  /*1e60*/  VIADD R6, R6, 0x8 ;  /* 0x0000000806067836 */ /* 0x000fe20000000000 */
[----:B--2---:R-:W-:-:S04]  /*1e70*/  ISETP.NE.AND P2, PT, R2, RZ, PT ;  /* 0x000000ff0200720c */ /* 0x004fc80003f45270 */
[----:B------:R-:W-:Y:S02]  /*1e80*/  FSEL R2, RZ, 1, P2 ;  /* 0x3f800000ff027808 */ /* 0x000fe40001000000 */
[----:B---3--:R-:W-:-:S03]  /*1e90*/  ISETP.NE.AND P3, PT, R4, RZ, PT ;  /* 0x000000ff0400720c */ /* 0x008fc60003f65270 */
[----:B------:R-:W-:Y:S01]  /*1ea0*/  FADD R2, R5, R2 ;  /* 0x0000000205027221 */ /* 0x000fe20000000000 */
[----:B----4-:R-:W-:Y:S02]  /*1eb0*/  ISETP.NE.AND P2, PT, R16, RZ, PT ;  /* 0x000000ff1000720c */ /* 0x010fe40003f45270 */
[----:B------:R-:W-:Y:S02]  /*1ec0*/  FSEL R7, RZ, 1, P3 ;  /* 0x3f800000ff077808 */ /* 0x000fe40001800000 */
[----:B-----5:R-:W-:Y:S02]  /*1ed0*/  ISETP.NE.AND P3, PT, R12, RZ, PT ;  /* 0x000000ff0c00720c */ /* 0x020fe40003f65270 */
        /* <DEDUP_REMOVED lines=17> */
.L_x_15:
        /* <DEDUP_REMOVED lines=8> */
[C---:B------:R-:W-:Y:S01]  /*2070*/  VIADD R14, R4.reuse, 0x2 ;  /* 0x00000002040e7836 */ /* 0x040fe20000000000 */
[C---:B0-----:R-:W-:Y:S01]  /*2080*/  IADD3 R10, P2, PT, R4.reuse, UR4, RZ ;  /* 0x00000004040a7c10 */ /* 0x041fe2000ff5e0ff */
[----:B------:R-:W-:Y:S01]  /*2090*/  VIADD R4, R4, 0x3 ;  /* 0x0000000304047836 */ /* 0x000fe20000000000 */
[----:B------:R-:W-:-:S03]  /*20a0*/  IADD3 R12, P3, PT, R12, UR4, RZ ;  /* 0x000000040c0c7c10 */ /* 0x000fc6000ff7e0ff */
[----:B------:R-:W-:Y:S01]  /*20b0*/  IMAD.X R11, RZ, RZ, UR5, P2 ;  /* 0x00000005ff0b7e24 */ /* 0x000fe200090e06ff */
[----:B------:R-:W-:Y:S01]  /*20c0*/  IADD3 R14, P2, PT, R14, UR4, RZ ;  /* 0x000000040e0e7c10 */ /* 0x000fe2000ff5e0ff */
[----:B------:R-:W-:Y:S01]  /*20d0*/  IMAD.X R13, RZ, RZ, UR5, P3 ;  /* 0x00000005ff0d7e24 */ /* 0x000fe200098e06ff */
[----:B------:R-:W-:Y:S02]  /*20e0*/  IADD3 R16, P3, PT, R4, UR4, RZ ;  /* 0x0000000404107c10 */ /* 0x000fe4000ff7e0ff */
[----:B------:R-:W2:Y:S01]  /*20f0*/  LDG.E.U8 R10, desc[UR6][R10.64] ;  /* 0x000000060a0a7981 */ /* 0x000ea2000c1e1100 */
[----:B------:R-:W-:-:S03]  /*2100*/  IMAD.X R15, RZ, RZ, UR5, P2 ;  /* 0x00000005ff0f7e24 */ /* 0x000fc600090e06ff */
[----:B------:R-:W3:Y:S01]  /*2110*/  LDG.E.U8 R12, desc[UR6][R12.64] ;  /* 0x000000060c0c7981 */ /* 0x000ee2000c1e1100 */
[----:B------:R-:W-:-:S03]  /*2120*/  IMAD.X R17, RZ, RZ, UR5, P3 ;  /* 0x00000005ff117e24 */ /* 0x000fc600098e06ff */
[----:B------:R-:W4:Y:S04]  /*2130*/  LDG.E.U8 R14, desc[UR6][R14.64] ;  /* 0x000000060e0e7981 */ /* 0x000f28000c1e1100 */
[----:B------:R-:W5:Y:S01]  /*2140*/  LDG.E.U8 R16, desc[UR6][R16.64] ;  /* 0x0000000610107981 */ /* 0x000f62000c1e1100 */
[----:B------:R-:W-:Y:S01]  /*2150*/  VIADD R6, R6, 0x4 ;  /* 0x0000000406067836 */ /* 0x000fe20000000000 */
[----:B--2---:R-:W-:Y:S02]  /*2160*/  ISETP.NE.AND P2, PT, R10, RZ, PT ;  /* 0x000000ff0a00720c */ /* 0x004fe40003f45270 */
[----:B---3--:R-:W-:Y:S02]  /*2170*/  ISETP.NE.AND P3, PT, R12, RZ, PT ;  /* 0x000000ff0c00720c */ /* 0x008fe40003f65270 */
[----:B------:R-:W-:-:S02]  /*2180*/  FSEL R4, RZ, 1, P2 ;  /* 0x3f800000ff047808 */ /* 0x000fc40001000000 */
        /* <DEDUP_REMOVED lines=9> */
.L_x_16:
[----:B------:R-:W-:Y:S05]  /*2220*/  @!P1 BRA `(.L_x_12) ;  /* 0x0000000000349947 */ /* 0x000fea0003800000 */
[----:B------:R-:W-:Y:S01]  /*2230*/  IMAD R8, R8, R3, R6 ;  /* 0x0000000308087224 */ /* 0x000fe200078e0206 */
[----:B------:R-:W0:Y:S01]  /*2240*/  LDCU.64 UR4, c[0x0][0x380] ;  /* 0x00007000ff0477ac */ /* 0x000e220008000a00 */
[----:B------:R-:W-:-:S07]  /*2250*/  IMAD.MOV R2, RZ, RZ, -R2 ;  /* 0x000000ffff027224 */ /* 0x000fce00078e0a02 */
.L_x_17:
[----:B0-----:R-:W-:-:S05]  /*2260*/  IADD3 R6, P1, PT, R8, UR4, RZ ;  /* 0x0000000408067c10 */ /* 0x001fca000ff3e0ff */
[----:B------:R-:W-:-:S05]  /*2270*/  IMAD.X R7, RZ, RZ, UR5, P1 ;  /* 0x00000005ff077e24 */ /* 0x000fca00088e06ff */
[----:B------:R-:W2:Y:S01]  /*2280*/  LDG.E.U8 R6, desc[UR6][R6.64] ;  /* 0x0000000606067981 */ /* 0x000ea2000c1e1100 */
[----:B------:R-:W-:Y:S02]  /*2290*/  VIADD R2, R2, 0x1 ;  /* 0x0000000102027836 */ /* 0x000fe40000000000 */
[----:B------:R-:W-:-:S03]  /*22a0*/  VIADD R8, R8, 0x1 ;  /* 0x0000000108087836 */ /* 0x000fc60000000000 */
[----:B------:R-:W-:Y:S02]  /*22b0*/  ISETP.NE.AND P2, PT, R2, RZ, PT ;  /* 0x000000ff0200720c */ /* 0x000fe40003f45270 */
[----:B--2---:R-:W-:-:S04]  /*22c0*/  ISETP.NE.AND P1, PT, R6, RZ, PT ;  /* 0x000000ff0600720c */ /* 0x004fc80003f25270 */
[----:B------:R-:W-:-:S05]  /*22d0*/  FSEL R4, RZ, 1, P1 ;  /* 0x3f800000ff047808 */ /* 0x000fca0000800000 */
[----:B------:R-:W-:Y:S02]  /*22e0*/  FADD R5, R4, R5 ;  /* 0x0000000504057221 */ /* 0x000fe40000000000 */
[----:B------:R-:W-:Y:S05]  /*22f0*/  @P2 BRA `(.L_x_17) ;  /* 0xfffffffc00d82947 */ /* 0x000fea000383ffff */
.L_x_12:
[----:B------:R-:W0:Y:S01]  /*2300*/  S2UR UR5, SR_CgaCtaId ;  /* 0x00000000000579c3 */ /* 0x000e220000008800 */
[----:B------:R-:W-:Y:S01]  /*2310*/  UMOV UR4, 0x400 ;  /* 0x0000040000047882 */ /* 0x000fe20000000000 */
[----:B------:R-:W2:Y:S01]  /*2320*/  F2I.U32.TRUNC.NTZ R5, R5 ;  /* 0x0000000500057305 */ /* 0x000ea2000020f000 */
[----:B------:R-:W-:-:S04]  /*2330*/  UIADD3 UR4, UPT, UPT, UR4, 0x1000, URZ ;  /* 0x0000100004047890 */ /* 0x000fc8000fffe0ff */
[----:B0-----:R-:W-:-:S06]  /*2340*/  ULEA UR4, UR5, UR4, 0x18 ;  /* 0x0000000405047291 */ /* 0x001fcc000f8ec0ff */
[----:B------:R-:W-:-:S05]  /*2350*/  LEA R0, R0, UR4, 0x2 ;  /* 0x0000000400007c11 */ /* 0x000fca000f8e10ff */
[----:B--2---:R2:W-:Y:S02]  /*2360*/  STS [R0], R5 ;  /* 0x0000000500007388 */ /* 0x0045e40000000800 */
.L_x_11:
[----:B------:R-:W-:Y:S05]  /*2370*/  BSYNC.RECONVERGENT B0 ;  /* 0x0000000000007941 */ /* 0x000fea0003800200 */
.L_x_10:
[----:B------:R-:W-:Y:S06]  /*2380*/  BAR.SYNC.DEFER_BLOCKING 0x0 ;  /* 0x0000000000007b1d */ /* 0x000fec0000010000 */
[----:B------:R-:W-:Y:S05]  /*2390*/  @P0 EXIT ;  /* 0x000000000000094d */ /* 0x000fea0003800000 */
[----:B------:R-:W-:-:S04]  /*23a0*/  VIMNMX.U32 R14, PT, PT, R3, UR8, !PT ;  /* 0x00000008030e7c48 */ /* 0x000fc8000ffe0000 */
[----:B------:R-:W-:-:S13]  /*23b0*/  ISETP.NE.AND P0, PT, R14, RZ, PT ;  /* 0x000000ff0e00720c */ /* 0x000fda0003f05270 */
[----:B------:R-:W-:Y:S05]  /*23c0*/  @!P0 EXIT ;  /* 0x000000000000894d */ /* 0x000fea0003800000 */
[----:B------:R-:W3:Y:S01]  /*23d0*/  S2R R12, SR_CTAID.X ;  /* 0x00000000000c7919 */ /* 0x000ee20000002500 */
[----:B--2---:R-:W3:Y:S01]  /*23e0*/  LDC R0, c[0x0][0x398] ;  /* 0x0000e600ff007b82 */ /* 0x004ee20000000800 */
[----:B------:R-:W-:Y:S01]  /*23f0*/  ISETP.GE.U32.AND P0, PT, R14, 0x4, PT ;  /* 0x000000040e00780c */ /* 0x000fe20003f06070 */
[----:B------:R-:W-:Y:S01]  /*2400*/  USHF.R.U32.HI UR4, URZ, 0x1, UR8 ;  /* 0x00000001ff047899 */ /* 0x000fe20008011608 */
[----:B------:R-:W-:-:S05]  /*2410*/  SHF.R.U32.HI R3, RZ, 0x1, R3 ;  /* 0x00000001ff037819 */ /* 0x000fca0000011603 */
[----:B0-----:R-:W0:Y:S08]  /*2420*/  LDC R9, c[0x0][0x370] ;  /* 0x0000dc00ff097b82 */ /* 0x001e300000000800 */
[----:B------:R-:W2:Y:S01]  /*2430*/  LDC.64 R4, c[0x0][0x388] ;  /* 0x0000e200ff047b82 */ /* 0x000ea20000000a00 */
[--C-:B---3--:R-:W-:Y:S02]  /*2440*/  IMAD R11, R0, 0x2, R12.reuse ;  /* 0x00000002000b7824 */ /* 0x108fe400078e020c */
[----:B0-----:R-:W-:-:S02]  /*2450*/  IMAD R9, R9, 0x2, R12 ;  /* 0x0000000209097824 */ /* 0x001fc400078e020c */
[C-C-:B------:R-:W-:Y:S02]  /*2460*/  IMAD.IADD R7, R11.reuse, 0x1, -R0.reuse ;  /* 0x000000010b077824 */ /* 0x140fe400078e0a00 */
[----:B------:R-:W-:Y:S01]  /*2470*/  IMAD.IADD R15, R11, 0x1, R0 ;  /* 0x000000010b0f7824 */ /* 0x000fe200078e0200 */
[----:B------:R-:W-:Y:S01]  /*2480*/  LOP3.LUT R0, R14, 0x3, RZ, 0xc0, !PT ;  /* 0x000000030e007812 */ /* 0x000fe200078ec0ff */
[----:B--2---:R-:W-:-:S04]  /*2490*/  IMAD.WIDE.U32 R12, R12, 0x4, R4 ;  /* 0x000000040c0c7825 */ /* 0x004fc800078e0004 */
[----:B------:R-:W-:-:S04]  /*24a0*/  IMAD.WIDE.U32 R10, R11, 0x4, R4 ;  /* 0x000000040b0a7825 */ /* 0x000fc800078e0004 */
[----:B------:R-:W-:-:S04]  /*24b0*/  IMAD.WIDE.U32 R8, R9, 0x4, R4 ;  /* 0x0000000409087825 */ /* 0x000fc800078e0004 */
[----:B------:R-:W-:-:S04]  /*24c0*/  IMAD.WIDE.U32 R6, R7, 0x4, R4 ;  /* 0x0000000407067825 */ /* 0x000fc800078e0004 */
[----:B------:R-:W-:-:S04]  /*24d0*/  IMAD.WIDE.U32 R4, R15, 0x4, R4 ;  /* 0x000000040f047825 */ /* 0x000fc800078e0004 */
[----:B------:R-:W-:Y:S01]  /*24e0*/  IMAD.MOV.U32 R15, RZ, RZ, RZ ;  /* 0x000000ffff0f7224 */ /* 0x000fe200078e00ff */
[----:B------:R-:W-:Y:S06]  /*24f0*/  @!P0 BRA `(.L_x_18) ;  /* 0x0000000800988947 */ /* 0x000fec0003800000 */
[----:B------:R-:W0:Y:S01]  /*2500*/  S2R R15, SR_CgaCtaId ;  /* 0x00000000000f7919 */ /* 0x000e220000008800 */
[----:B-1----:R-:W-:Y:S01]  /*2510*/  MOV R2, 0x400 ;  /* 0x0000040000027802 */ /* 0x002fe20000000f00 */
[----:B------:R-:W-:Y:S01]  /*2520*/  IMAD.MOV.U32 R17, RZ, RZ, RZ ;  /* 0x000000ffff117224 */ /* 0x000fe200078e00ff */
[----:B------:R-:W1:Y:S01]  /*2530*/  LDCU UR5, c[0x0][0x39c] ;  /* 0x00007380ff0577ac */ /* 0x000e620008000800 */
[----:B------:R-:W2:Y:S01]  /*2540*/  LDCU UR8, c[0x0][0x3a0] ;  /* 0x00007400ff0877ac */ /* 0x000ea20008000800 */
[----:B------:R-:W3:Y:S01]  /*2550*/  LDCU UR11, c[0x0][0x394] ;  /* 0x00007280ff0b77ac */ /* 0x000ee20008000800 */
[----:B------:R-:W4:Y:S01]  /*2560*/  LDCU UR9, c[0x0][0x3a4] ;  /* 0x00007480ff0977ac */ /* 0x000f220008000800 */
[----:B------:R-:W0:Y:S02]  /*2570*/  LDCU UR10, c[0x0][0x390] ;  /* 0x00007200ff0a77ac */ /* 0x000e240008000800 */
[----:B0-----:R-:W-:Y:S02]  /*2580*/  LEA R2, R15, R2, 0x18 ;  /* 0x000000020f027211 */ /* 0x001fe400078ec0ff */
[----:B-1234-:R-:W-:-:S07]  /*2590*/  LOP3.LUT R15, R14, 0xfffffffc, RZ, 0xc0, !PT ;  /* 0xfffffffc0e0f7812 */ /* 0x01efce00078ec0ff */
.L_x_43:
[----:B0---4-:R-:W0:Y:S01]  /*25a0*/  S2R R21, SR_CgaCtaId ;  /* 0x0000000000157919 */ /* 0x011e220000008800 */
[CC--:B------:R-:W-:Y:S01]  /*25b0*/  ISETP.GE.U32.AND P4, PT, R17.reuse, R3.reuse, PT ;  /* 0x000000031100720c */ /* 0x0c0fe20003f86070 */
[C---:B------:R-:W-:Y:S01]  /*25c0*/  VIADD R19, R17.reuse, 0x1 ;  /* 0x0000000111137836 */ /* 0x040fe20000000000 */
[----:B------:R-:W-:Y:S02]  /*25d0*/  MOV R14, 0x400 ;  /* 0x00000400000e7802 */ /* 0x000fe40000000f00 */
[C---:B------:R-:W-:Y:S02]  /*25e0*/  ISETP.GE.U32.AND P3, PT, R17.reuse, UR4, PT ;  /* 0x0000000411007c0c */ /* 0x040fe4000bf66070 */
[C---:B------:R-:W-:Y:S01]  /*25f0*/  ISETP.GE.U32.AND P5, PT, R17.reuse, UR4, PT ;  /* 0x0000000411007c0c */ /* 0x040fe2000bfa6070 */
[----:B------:R-:W-:Y:S01]  /*2600*/  VIADD R18, R14, 0x1000 ;  /* 0x000010000e127836 */ /* 0x000fe20000000000 */
[C---:B------:R-:W-:Y:S01]  /*2610*/  ISETP.GE.U32.AND P6, PT, R17.reuse, R3, PT ;  /* 0x000000031100720c */ /* 0x040fe20003fc6070 */
[----:B------:R-:W-:Y:S01]  /*2620*/  IMAD R14, R17, 0x4, R2 ;  /* 0x00000004110e7824 */ /* 0x000fe200078e0202 */
[----:B------:R-:W-:-:S02]  /*2630*/  PLOP3.LUT P2, PT, PT, PT, PT, 0x8, 0x80 ;  /* 0x000000000080781c */ /* 0x000fc40003f4e170 */
[----:B------:R-:W-:Y:S02]  /*2640*/  PLOP3.LUT P1, PT, PT, PT, PT, 0x8, 0x80 ;  /* 0x000000000080781c */ /* 0x000fe40003f2e170 */
[----:B------:R-:W-:Y:S01]  /*2650*/  PLOP3.LUT P0, PT, PT, PT, PT, 0x8, 0x80 ;  /* 0x000000000080781c */ /* 0x000fe20003f0e170 */
[----:B------:R-:W-:-:S12]  /*2660*/  @P4 BRA `(.L_x_19) ;  /* 0x0000000000184947 */ /* 0x000fd80003800000 */
[----:B------:R-:W2:Y:S02]  /*2670*/  LDG.E R16, desc[UR6][R12.64] ;  /* 0x000000060c107981 */ /* 0x000ea4000c1e1900 */
[----:B--2---:R-:W-:-:S13]  /*2680*/  ISETP.GT.U32.AND P4, PT, R17, R16, PT ;  /* 0x000000101100720c */ /* 0x004fda0003f84070 */
[----:B------:R-:W-:Y:S05]  /*2690*/  @!P4 BRA `(.L_x_19) ;  /* 0x00000000000cc947 */ /* 0x000fea0003800000 */
[----:B------:R-:W1:Y:S02]  /*26a0*/  LDS R16, [R14] ;  /* 0x000000000e107984 */ /* 0x000e640000000800 */
[----:B-1----:R-:W-:-:S13]  /*26b0*/  ISETP.GE.U32.AND P4, PT, R16, UR5, PT ;  /* 0x0000000510007c0c */ /* 0x002fda000bf86070 */
[----:B------:R1:W-:Y:S02]  /*26c0*/  @!P4 STG.E desc[UR6][R12.64], R17 ;  /* 0x000000110c00c986 */ /* 0x0003e4000c101906 */
.L_x_19:
[----:B0-----:R-:W-:Y:S02]  /*26d0*/  LEA R16, R21, R18, 0x18 ;  /* 0x0000001215107211 */ /* 0x001fe400078ec0ff */
[----:B------:R-:W-:-:S03]  /*26e0*/  ISETP.GE.U32.AND P4, PT, R19, R3, PT ;  /* 0x000000031300720c */ /* 0x000fc60003f86070 */
[----:B------:R-:W-:Y:S01]  /*26f0*/  IMAD R16, R17, 0x4, R16 ;  /* 0x0000000411107824 */ /* 0x000fe200078e0210 */
[----:B------:R-:W-:Y:S09]  /*2700*/  @P3 BRA `(.L_x_20) ;  /* 0x0000000000183947 */ /* 0x000ff20003800000 */
[----:B------:R-:W2:Y:S02]  /*2710*/  LDG.E R18, desc[UR6][R10.64] ;  /* 0x000000060a127981 */ /* 0x000ea4000c1e1900 */
[----:B--2---:R-:W-:-:S13]  /*2720*/  ISETP.GT.U32.AND P3, PT, R17, R18, PT ;  /* 0x000000121100720c */ /* 0x004fda0003f64070 */
[----:B------:R-:W-:Y:S05]  /*2730*/  @!P3 BRA `(.L_x_20) ;  /* 0x00000000000cb947 */ /* 0x000fea0003800000 */
[----:B------:R-:W0:Y:S02]  /*2740*/  LDS R18, [R16] ;  /* 0x0000000010127984 */ /* 0x000e240000000800 */
[----:B0-----:R-:W-:-:S13]  /*2750*/  ISETP.GE.U32.AND P3, PT, R18, UR8, PT ;  /* 0x0000000812007c0c */ /* 0x001fda000bf66070 */
[----:B------:R0:W-:Y:S02]  /*2760*/  @!P3 STG.E desc[UR6][R8.64], R17 ;  /* 0x000000110800b986 */ /* 0x0001e4000c101906 */
.L_x_20:
[----:B------:R-:W-:Y:S01]  /*2770*/  PLOP3.LUT P3, PT, PT, PT, PT, 0x8, 0x80 ;  /* 0x000000000080781c */ /* 0x000fe20003f6e170 */
[----:B------:R-:W-:-:S12]  /*2780*/  @!P6 BRA `(.L_x_21) ;  /* 0x000000000008e947 */ /* 0x000fd80003800000 */
[----:B------:R-:W2:Y:S02]  /*2790*/  LDG.E R18, desc[UR6][R6.64] ;  /* 0x0000000606127981 */ /* 0x000ea4000c1e1900 */
[----:B--2---:R-:W-:-:S13]  /*27a0*/  ISETP.LE.U32.AND P3, PT, R17, R18, PT ;  /* 0x000000121100720c */ /* 0x004fda0003f63070 */
.L_x_21:
[----:B------:R-:W-:Y:S02]  /*27b0*/  ISETP.GE.U32.OR P3, PT, R17, UR10, !P3 ;  /* 0x0000000a11007c0c */ /* 0x000fe4000df66470 */
[----:B------:R-:W-:-:S11]  /*27c0*/  ISETP.GE.U32.AND P6, PT, R19, UR4, PT ;  /* 0x0000000413007c0c */ /* 0x000fd6000bfc6070 */
[----:B------:R-:W-:Y:S05]  /*27d0*/  @P3 BRA `(.L_x_22) ;  /* 0x00000000000c3947 */ /* 0x000fea0003800000 */
[----:B------:R-:W2:Y:S02]  /*27e0*/  LDS R18, [R14] ;  /* 0x000000000e127984 */ /* 0x000ea40000000800 */
[----:B--2---:R-:W-:-:S13]  /*27f0*/  ISETP.GE.U32.AND P3, PT, R18, UR5, PT ;  /* 0x0000000512007c0c */ /* 0x004fda000bf66070 */
[----:B------:R2:W-:Y:S02]  /*2800*/  @!P3 STG.E desc[UR6][R6.64], R17 ;  /* 0x000000110600b986 */ /* 0x0005e4000c101906 */
.L_x_22:
[----:B------:R-:W-:Y:S05]  /*2810*/  @!P5 BRA `(.L_x_23) ;  /* 0x000000000008d947 */ /* 0x000fea0003800000 */
[----:B------:R-:W3:Y:S02]  /*2820*/  LDG.E R18, desc[UR6][R4.64] ;  /* 0x0000000604127981 */ /* 0x000ee4000c1e1900 */
[----:B---3--:R-:W-:-:S13]  /*2830*/  ISETP.LE.U32.AND P2, PT, R17, R18, PT ;  /* 0x000000121100720c */ /* 0x008fda0003f43070 */
.L_x_23:
[----:B------:R-:W-:Y:S02]  /*2840*/  ISETP.GE.U32.OR P2, PT, R17, UR11, !P2 ;  /* 0x0000000b11007c0c */ /* 0x000fe4000d746470 */
[----:B------:R-:W-:-:S11]  /*2850*/  ISETP.GE.U32.AND P3, PT, R19, R3, PT ;  /* 0x000000031300720c */ /* 0x000fd60003f66070 */
[----:B------:R-:W-:Y:S05]  /*2860*/  @P2 BRA `(.L_x_24) ;  /* 0x00000000000c2947 */ /* 0x000fea0003800000 */
[----:B------:R-:W3:Y:S02]  /*2870*/  LDS R18, [R16] ;  /* 0x0000000010127984 */ /* 0x000ee40000000800 */
[----:B---3--:R-:W-:-:S13]  /*2880*/  ISETP.GE.U32.AND P2, PT, R18, UR9, PT ;  /* 0x0000000912007c0c */ /* 0x008fda000bf46070 */
[----:B------:R3:W-:Y:S02]  /*2890*/  @!P2 STG.E desc[UR6][R4.64], R17 ;  /* 0x000000110400a986 */ /* 0x0007e4000c101906 */
.L_x_24:
[----:B------:R-:W-:Y:S05]  /*28a0*/  @P4 BRA `(.L_x_25) ;  /* 0x0000000000184947 */ /* 0x000fea0003800000 */
[----:B------:R-:W4:Y:S02]  /*28b0*/  LDG.E R18, desc[UR6][R12.64] ;  /* 0x000000060c127981 */ /* 0x000f24000c1e1900 */
[----:B----4-:R-:W-:-:S13]  /*28c0*/  ISETP.GE.U32.AND P2, PT, R17, R18, PT ;  /* 0x000000121100720c */ /* 0x010fda0003f46070 */
[----:B------:R-:W-:Y:S05]  /*28d0*/  @!P2 BRA `(.L_x_25) ;  /* 0x00000000000ca947 */ /* 0x000fea0003800000 */
[----:B------:R-:W4:Y:S02]  /*28e0*/  LDS R18, [R14+0x4] ;  /* 0x000004000e127984 */ /* 0x000f240000000800 */
[----:B----4-:R-:W-:-:S13]  /*28f0*/  ISETP.GE.U32.AND P2, PT, R18, UR5, PT ;  /* 0x0000000512007c0c */ /* 0x010fda000bf46070 */
[----:B------:R4:W-:Y:S02]  /*2900*/  @!P2 STG.E desc[UR6][R12.64], R19 ;  /* 0x000000130c00a986 */ /* 0x0009e4000c101906 */
.L_x_25:
[----:B------:R-:W-:Y:S05]  /*2910*/  @P6 BRA `(.L_x_26) ;  /* 0x0000000000186947 */ /* 0x000fea0003800000 */
[----:B------:R-:W5:Y:S02]  /*2920*/  LDG.E R18, desc[UR6][R10.64] ;  /* 0x000000060a127981 */ /* 0x000f64000c1e1900 */
[----:B-----5:R-:W-:-:S13]  /*2930*/  ISETP.GE.U32.AND P2, PT, R17, R18, PT ;  /* 0x000000121100720c */ /* 0x020fda0003f46070 */
[----:B------:R-:W-:Y:S05]  /*2940*/  @!P2 BRA `(.L_x_26) ;  /* 0x00000000000ca947 */ /* 0x000fea0003800000 */
[----:B------:R-:W5:Y:S02]  /*2950*/  LDS R18, [R16+0x4] ;  /* 0x0000040010127984 */ /* 0x000f640000000800 */
[----:B-----5:R-:W-:-:S13]  /*2960*/  ISETP.GE.U32.AND P2, PT, R18, UR8, PT ;  /* 0x0000000812007c0c */ /* 0x020fda000bf46070 */
[----:B------:R0:W-:Y:S02]  /*2970*/  @!P2 STG.E desc[UR6][R8.64], R19 ;  /* 0x000000130800a986 */ /* 0x0001e4000c101906 */
.L_x_26:
[----:B------:R-:W-:Y:S05]  /*2980*/  @!P3 BRA `(.L_x_27) ;  /* 0x000000000008b947 */ /* 0x000fea0003800000 */
[----:B------:R-:W5:Y:S02]  /*2990*/  LDG.E R18, desc[UR6][R6.64] ;  /* 0x0000000606127981 */ /* 0x000f64000c1e1900 */
[----:B-----5:R-:W-:-:S13]  /*29a0*/  ISETP.LT.U32.AND P1, PT, R17, R18, PT ;  /* 0x000000121100720c */ /* 0x020fda0003f21070 */
.L_x_27:
[C---:B------:R-:W-:Y:S02]  /*29b0*/  ISETP.GE.U32.OR P1, PT, R19.reuse, UR10, !P1 ;  /* 0x0000000a13007c0c */ /* 0x040fe4000cf26470 */
[----:B------:R-:W-:-:S11]  /*29c0*/  ISETP.GE.U32.AND P2, PT, R19, UR4, PT ;  /* 0x0000000413007c0c */ /* 0x000fd6000bf46070 */
[----:B------:R-:W-:Y:S05]  /*29d0*/  @P1 BRA `(.L_x_28) ;  /* 0x00000000000c1947 */ /* 0x000fea0003800000 */
[----:B------:R-:W5:Y:S02]  /*29e0*/  LDS R18, [R14+0x4] ;  /* 0x000004000e127984 */ /* 0x000f640000000800 */
[----:B-----5:R-:W-:-:S13]  /*29f0*/  ISETP.GE.U32.AND P1, PT, R18, UR5, PT ;  /* 0x0000000512007c0c */ /* 0x020fda000bf26070 */
[----:B------:R0:W-:Y:S02]  /*2a00*/  @!P1 STG.E desc[UR6][R6.64], R19 ;  /* 0x0000001306009986 */ /* 0x0001e4000c101906 */
.L_x_28:
[----:B------:R-:W-:Y:S05]  /*2a10*/  @!P2 BRA `(.L_x_29) ;  /* 0x000000000008a947 */ /* 0x000fea0003800000 */
[----:B------:R-:W5:Y:S02]  /*2a20*/  LDG.E R18, desc[UR6][R4.64] ;  /* 0x0000000604127981 */ /* 0x000f64000c1e1900 */
[----:B-----5:R-:W-:-:S13]  /*2a30*/  ISETP.LT.U32.AND P0, PT, R17, R18, PT ;  /* 0x000000121100720c */ /* 0x020fda0003f01070 */
.L_x_29:
[----:B------:R-:W-:Y:S01]  /*2a40*/  ISETP.GE.U32.OR P1, PT, R19, UR11, !P0 ;  /* 0x0000000b13007c0c */ /* 0x000fe2000c726470 */
[----:B------:R-:W-:Y:S01]  /*2a50*/  VIADD R21, R17, 0x2 ;  /* 0x0000000211157836 */ /* 0x000fe20000000000 */
[----:B------:R-:W-:-:S11]  /*2a60*/  PLOP3.LUT P0, PT, PT, PT, PT, 0x8, 0x80 ;  /* 0x000000000080781c */ /* 0x000fd60003f0e170 */
[----:B------:R-:W-:Y:S05]  /*2a70*/  @P1 BRA `(.L_x_30) ;  /* 0x00000000000c1947 */ /* 0x000fea0003800000 */
[----:B------:R-:W5:Y:S02]  /*2a80*/  LDS R18, [R16+0x4] ;  /* 0x0000040010127984 */ /* 0x000f640000000800 */
[----:B-----5:R-:W-:-:S13]  /*2a90*/  ISETP.GE.U32.AND P1, PT, R18, UR9, PT ;  /* 0x0000000912007c0c */ /* 0x020fda000bf26070 */
[----:B------:R0:W-:Y:S02]  /*2aa0*/  @!P1 STG.E desc[UR6][R4.64], R19 ;  /* 0x0000001304009986 */ /* 0x0001e4000c101906 */
.L_x_30:
[-C--:B------:R-:W-:Y:S01]  /*2ab0*/  ISETP.GE.U32.AND P4, PT, R21, R3.reuse, PT ;  /* 0x000000031500720c */ /* 0x080fe20003f86070 */
[----:B0---4-:R-:W-:Y:S01]  /*2ac0*/  VIADD R19, R17, 0x3 ;  /* 0x0000000311137836 */ /* 0x011fe20000000000 */
[C---:B------:R-:W-:Y:S02]  /*2ad0*/  ISETP.GE.U32.AND P3, PT, R21.reuse, UR4, PT ;  /* 0x0000000415007c0c */ /* 0x040fe4000bf66070 */
[C---:B------:R-:W-:Y:S02]  /*2ae0*/  ISETP.GE.U32.AND P5, PT, R21.reuse, UR4, PT ;  /* 0x0000000415007c0c */ /* 0x040fe4000bfa6070 */
[----:B------:R-:W-:Y:S02]  /*2af0*/  PLOP3.LUT P2, PT, PT, PT, PT, 0x8, 0x80 ;  /* 0x000000000080781c */ /* 0x000fe40003f4e170 */
[----:B------:R-:W-:Y:S02]  /*2b00*/  PLOP3.LUT P1, PT, PT, PT, PT, 0x8, 0x80 ;  /* 0x000000000080781c */ /* 0x000fe40003f2e170 */
[----:B------:R-:W-:-:S03]  /*2b10*/  ISETP.GE.U32.AND P6, PT, R21, R3, PT ;  /* 0x000000031500720c */ /* 0x000fc60003fc6070 */
[----:B------:R-:W-:Y:S10]  /*2b20*/  @P4 BRA `(.L_x_31) ;  /* 0x0000000000184947 */ /* 0x000ff40003800000 */
[----:B------:R-:W4:Y:S02]  /*2b30*/  LDG.E R18, desc[UR6][R12.64] ;  /* 0x000000060c127981 */ /* 0x000f24000c1e1900 */
[----:B----4-:R-:W-:-:S13]  /*2b40*/  ISETP.GT.U32.AND P4, PT, R21, R18, PT ;  /* 0x000000121500720c */ /* 0x010fda0003f84070 */
[----:B------:R-:W-:Y:S05]  /*2b50*/  @!P4 BRA `(.L_x_31) ;  /* 0x00000000000cc947 */ /* 0x000fea0003800000 */
[----:B------:R-:W0:Y:S02]  /*2b60*/  LDS R18, [R14+0x8] ;  /* 0x000008000e127984 */ /* 0x000e240000000800 */
[----:B0-----:R-:W-:-:S13]  /*2b70*/  ISETP.GE.U32.AND P4, PT, R18, UR5, PT ;  /* 0x0000000512007c0c */ /* 0x001fda000bf86070 */
[----:B------:R0:W-:Y:S02]  /*2b80*/  @!P4 STG.E desc[UR6][R12.64], R21 ;  /* 0x000000150c00c986 */ /* 0x0001e4000c101906 */
.L_x_31:
[----:B------:R-:W-:Y:S01]  /*2b90*/  ISETP.GE.U32.AND P4, PT, R19, R3, PT ;  /* 0x000000031300720c */ /* 0x000fe20003f86070 */
[----:B------:R-:W-:-:S12]  /*2ba0*/  @P3 BRA `(.L_x_32) ;  /* 0x0000000000183947 */ /* 0x000fd80003800000 */
[----:B------:R-:W4:Y:S02]  /*2bb0*/  LDG.E R18, desc[UR6][R10.64] ;  /* 0x000000060a127981 */ /* 0x000f24000c1e1900 */
[----:B----4-:R-:W-:-:S13]  /*2bc0*/  ISETP.GT.U32.AND P3, PT, R21, R18, PT ;  /* 0x000000121500720c */ /* 0x010fda0003f64070 */
[----:B------:R-:W-:Y:S05]  /*2bd0*/  @!P3 BRA `(.L_x_32) ;  /* 0x00000000000cb947 */ /* 0x000fea0003800000 */
[----:B------:R-:W4:Y:S02]  /*2be0*/  LDS R18, [R16+0x8] ;  /* 0x0000080010127984 */ /* 0x000f240000000800 */
[----:B----4-:R-:W-:-:S13]  /*2bf0*/  ISETP.GE.U32.AND P3, PT, R18, UR8, PT ;  /* 0x0000000812007c0c */ /* 0x010fda000bf66070 */
[----:B------:R4:W-:Y:S02]  /*2c00*/  @!P3 STG.E desc[UR6][R8.64], R21 ;  /* 0x000000150800b986 */ /* 0x0009e4000c101906 */
.L_x_32:
[----:B------:R-:W-:Y:S01]  /*2c10*/  PLOP3.LUT P3, PT, PT, PT, PT, 0x8, 0x80 ;  /* 0x000000000080781c */ /* 0x000fe20003f6e170 */
[----:B------:R-:W-:-:S12]  /*2c20*/  @!P6 BRA `(.L_x_33) ;  /* 0x000000000008e947 */ /* 0x000fd80003800000 */
[----:B------:R-:W5:Y:S02]  /*2c30*/  LDG.E R18, desc[UR6][R6.64] ;  /* 0x0000000606127981 */ /* 0x000f64000c1e1900 */
[----:B-----5:R-:W-:-:S13]  /*2c40*/  ISETP.LE.U32.AND P3, PT, R21, R18, PT ;  /* 0x000000121500720c */ /* 0x020fda0003f63070 */
.L_x_33:
[----:B------:R-:W-:Y:S02]  /*2c50*/  ISETP.GE.U32.OR P3, PT, R21, UR10, !P3 ;  /* 0x0000000a15007c0c */ /* 0x000fe4000df66470 */
[----:B------:R-:W-:-:S11]  /*2c60*/  ISETP.GE.U32.AND P6, PT, R19, UR4, PT ;  /* 0x0000000413007c0c */ /* 0x000fd6000bfc6070 */
[----:B------:R-:W-:Y:S05]  /*2c70*/  @P3 BRA `(.L_x_34) ;  /* 0x00000000000c3947 */ /* 0x000fea0003800000 */
[----:B------:R-:W5:Y:S02]  /*2c80*/  LDS R18, [R14+0x8] ;  /* 0x000008000e127984 */ /* 0x000f640000000800 */
[----:B-----5:R-:W-:-:S13]  /*2c90*/  ISETP.GE.U32.AND P3, PT, R18, UR5, PT ;  /* 0x0000000512007c0c */ /* 0x020fda000bf66070 */
[----:B------:R0:W-:Y:S02]  /*2ca0*/  @!P3 STG.E desc[UR6][R6.64], R21 ;  /* 0x000000150600b986 */ /* 0x0001e4000c101906 */
.L_x_34:
[----:B------:R-:W-:Y:S05]  /*2cb0*/  @!P5 BRA `(.L_x_35) ;  /* 0x000000000008d947 */ /* 0x000fea0003800000 */
[----:B------:R-:W5:Y:S02]  /*2cc0*/  LDG.E R18, desc[UR6][R4.64] ;  /* 0x0000000604127981 */ /* 0x000f64000c1e1900 */
[----:B-----5:R-:W-:-:S13]  /*2cd0*/  ISETP.LE.U32.AND P0, PT, R21, R18, PT ;  /* 0x000000121500720c */ /* 0x020fda0003f03070 */
.L_x_35:
[----:B------:R-:W-:Y:S02]  /*2ce0*/  ISETP.GE.U32.OR P0, PT, R21, UR11, !P0 ;  /* 0x0000000b15007c0c */ /* 0x000fe4000c706470 */
[----:B------:R-:W-:-:S11]  /*2cf0*/  ISETP.GE.U32.AND P3, PT, R19, R3, PT ;  /* 0x000000031300720c */ /* 0x000fd60003f66070 */
[----:B------:R-:W-:Y:S05]  /*2d00*/  @P0 BRA `(.L_x_36) ;  /* 0x00000000000c0947 */ /* 0x000fea0003800000 */
[----:B------:R-:W5:Y:S02]  /*2d10*/  LDS R18, [R16+0x8] ;  /* 0x0000080010127984 */ /* 0x000f640000000800 */
[----:B-----5:R-:W-:-:S13]  /*2d20*/  ISETP.GE.U32.AND P0, PT, R18, UR9, PT ;  /* 0x0000000912007c0c */ /* 0x020fda000bf06070 */
[----:B------:R0:W-:Y:S02]  /*2d30*/  @!P0 STG.E desc[UR6][R4.64], R21 ;  /* 0x0000001504008986 */ /* 0x0001e4000c101906 */
.L_x_36:
[----:B------:R-:W-:Y:S05]  /*2d40*/  @P4 BRA `(.L_x_37) ;  /* 0x0000000000184947 */ /* 0x000fea0003800000 */
[----:B------:R-:W5:Y:S02]  /*2d50*/  LDG.E R18, desc[UR6][R12.64] ;  /* 0x000000060c127981 */ /* 0x000f64000c1e1900 */
[----:B-----5:R-:W-:-:S13]  /*2d60*/  ISETP.GT.U32.AND P0, PT, R19, R18, PT ;  /* 0x000000121300720c */ /* 0x020fda0003f04070 */
[----:B------:R-:W-:Y:S05]  /*2d70*/  @!P0 BRA `(.L_x_37) ;  /* 0x00000000000c8947 */ /* 0x000fea0003800000 */
[----:B------:R-:W5:Y:S02]  /*2d80*/  LDS R18, [R14+0xc] ;  /* 0x00000c000e127984 */ /* 0x000f640000000800 */
[----:B-----5:R-:W-:-:S13]  /*2d90*/  ISETP.GE.U32.AND P0, PT, R18, UR5, PT ;  /* 0x0000000512007c0c */ /* 0x020fda000bf06070 */
[----:B------:R0:W-:Y:S02]  /*2da0*/  @!P0 STG.E desc[UR6][R12.64], R19 ;  /* 0x000000130c008986 */ /* 0x0001e4000c101906 */
.L_x_37:
[----:B------:R-:W-:Y:S05]  /*2db0*/  @P6 BRA `(.L_x_38) ;  /* 0x0000000000186947 */ /* 0x000fea0003800000 */
[----:B------:R-:W5:Y:S02]  /*2dc0*/  LDG.E R18, desc[UR6][R10.64] ;  /* 0x000000060a127981 */ /* 0x000f64000c1e1900 */
[----:B-----5:R-:W-:-:S13]  /*2dd0*/  ISETP.GT.U32.AND P0, PT, R19, R18, PT ;  /* 0x000000121300720c */ /* 0x020fda0003f04070 */
[----:B------:R-:W-:Y:S05]  /*2de0*/  @!P0 BRA `(.L_x_38) ;  /* 0x00000000000c8947 */ /* 0x000fea0003800000 */
[----:B------:R-:W5:Y:S02]  /*2df0*/  LDS R18, [R16+0xc] ;  /* 0x00000c0010127984 */ /* 0x000f640000000800 */
[----:B-----5:R-:W-:-:S13]  /*2e00*/  ISETP.GE.U32.AND P0, PT, R18, UR8, PT ;  /* 0x0000000812007c0c */ /* 0x020fda000bf06070 */
[----:B------:R0:W-:Y:S02]  /*2e10*/  @!P0 STG.E desc[UR6][R8.64], R19 ;  /* 0x0000001308008986 */ /* 0x0001e4000c101906 */
.L_x_38:
[----:B------:R-:W-:Y:S05]  /*2e20*/  @!P3 BRA `(.L_x_39) ;  /* 0x000000000008b947 */ /* 0x000fea0003800000 */
[----:B------:R-:W5:Y:S02]  /*2e30*/  LDG.E R18, desc[UR6][R6.64] ;  /* 0x0000000606127981 */ /* 0x000f64000c1e1900 */
[----:B-----5:R-:W-:-:S13]  /*2e40*/  ISETP.LE.U32.AND P2, PT, R19, R18, PT ;  /* 0x000000121300720c */ /* 0x020fda0003f43070 */
.L_x_39:
[C---:B------:R-:W-:Y:S02]  /*2e50*/  ISETP.GE.U32.OR P2, PT, R19.reuse, UR10, !P2 ;  /* 0x0000000a13007c0c */ /* 0x040fe4000d746470 */
[----:B------:R-:W-:-:S11]  /*2e60*/  ISETP.GE.U32.AND P0, PT, R19, UR4, PT ;  /* 0x0000000413007c0c */ /* 0x000fd6000bf06070 */
[----:B------:R-:W-:Y:S05]  /*2e70*/  @P2 BRA `(.L_x_40) ;  /* 0x00000000000c2947 */ /* 0x000fea0003800000 */
[----:B------:R-:W5:Y:S02]  /*2e80*/  LDS R14, [R14+0xc] ;  /* 0x00000c000e0e7984 */ /* 0x000f640000000800 */
[----:B-----5:R-:W-:-:S13]  /*2e90*/  ISETP.GE.U32.AND P2, PT, R14, UR5, PT ;  /* 0x000000050e007c0c */ /* 0x020fda000bf46070 */
[----:B------:R0:W-:Y:S02]  /*2ea0*/  @!P2 STG.E desc[UR6][R6.64], R19 ;  /* 0x000000130600a986 */ /* 0x0001e4000c101906 */
.L_x_40:
[----:B------:R-:W-:Y:S05]  /*2eb0*/  @!P0 BRA `(.L_x_41) ;  /* 0x0000000000088947 */ /* 0x000fea0003800000 */
[----:B------:R-:W5:Y:S02]  /*2ec0*/  LDG.E R14, desc[UR6][R4.64] ;  /* 0x00000006040e7981 */ /* 0x000f64000c1e1900 */
[----:B-----5:R-:W-:-:S13]  /*2ed0*/  ISETP.LE.U32.AND P1, PT, R19, R14, PT ;  /* 0x0000000e1300720c */ /* 0x020fda0003f23070 */
.L_x_41:
[----:B------:R-:W-:-:S13]  /*2ee0*/  ISETP.GE.U32.OR P1, PT, R19, UR11, !P1 ;  /* 0x0000000b13007c0c */ /* 0x000fda000cf26470 */
[----:B------:R-:W-:Y:S05]  /*2ef0*/  @P1 BRA `(.L_x_42) ;  /* 0x00000000000c1947 */ /* 0x000fea0003800000 */
[----:B------:R-:W5:Y:S02]  /*2f00*/  LDS R16, [R16+0xc] ;  /* 0x00000c0010107984 */ /* 0x000f640000000800 */
[----:B-----5:R-:W-:-:S13]  /*2f10*/  ISETP.GE.U32.AND P0, PT, R16, UR9, PT ;  /* 0x0000000910007c0c */ /* 0x020fda000bf06070 */
[----:B------:R0:W-:Y:S02]  /*2f20*/  @!P0 STG.E desc[UR6][R4.64], R19 ;  /* 0x0000001304008986 */ /* 0x0001e4000c101906 */
.L_x_42:
[----:B-123--:R-:W-:-:S05]  /*2f30*/  VIADD R17, R17, 0x4 ;  /* 0x0000000411117836 */ /* 0x00efca0000000000 */
[----:B------:R-:W-:-:S13]  /*2f40*/  ISETP.NE.AND P0, PT, R17, R15, PT ;  /* 0x0000000f1100720c */ /* 0x000fda0003f05270 */
[----:B------:R-:W-:Y:S05]  /*2f50*/  @P0 BRA `(.L_x_43) ;  /* 0xfffffff400900947 */ /* 0x000fea000383ffff */
.L_x_18:
[----:B------:R-:W-:-:S13]  /*2f60*/  ISETP.NE.AND P0, PT, R0, RZ, PT ;  /* 0x000000ff0000720c */ /* 0x000fda0003f05270 */
[----:B------:R-:W-:Y:S05]  /*2f70*/  @!P0 EXIT ;  /* 0x000000000000894d */ /* 0x000fea0003800000 */
[----:B------:R-:W2:Y:S01]  /*2f80*/  S2R R17, SR_CgaCtaId ;  /* 0x0000000000117919 */ /* 0x000ea20000008800 */
[----:B-1----:R-:W-:Y:S01]  /*2f90*/  MOV R2, 0x400 ;  /* 0x0000040000027802 */ /* 0x002fe20000000f00 */
[----:B------:R-:W1:Y:S04]  /*2fa0*/  LDCU UR5, c[0x0][0x39c] ;  /* 0x00007380ff0577ac */ /* 0x000e680008000800 */
[----:B------:R-:W-:Y:S01]  /*2fb0*/  VIADD R14, R2, 0x1000 ;  /* 0x00001000020e7836 */ /* 0x000fe20000000000 */
[----:B------:R-:W3:Y:S01]  /*2fc0*/  LDCU UR8, c[0x0][0x3a0] ;  /* 0x00007400ff0877ac */ /* 0x000ee20008000800 */
[----:B------:R-:W0:Y:S01]  /*2fd0*/  LDCU UR10, c[0x0][0x394] ;  /* 0x00007280ff0a77ac */ /* 0x000e220008000800 */
[----:B------:R-:W0:Y:S01]  /*2fe0*/  LDCU UR11, c[0x0][0x3a4] ;  /* 0x00007480ff0b77ac */ /* 0x000e220008000800 */
[----:B------:R-:W0:Y:S01]  /*2ff0*/  LDCU UR9, c[0x0][0x390] ;  /* 0x00007200ff0977ac */ /* 0x000e220008000800 */
[----:B--2---:R-:W-:-:S02]  /*3000*/  LEA R2, R17, R2, 0x18 ;  /* 0x0000000211027211 */ /* 0x004fc400078ec0ff */
[----:B------:R-:W-:Y:S01]  /*3010*/  LEA R16, R17, R14, 0x18 ;  /* 0x0000000e11107211 */ /* 0x000fe200078ec0ff */
[----:B------:R-:W-:Y:S02]  /*3020*/  IMAD.MOV R14, RZ, RZ, -R0 ;  /* 0x000000ffff0e7224 */ /* 0x000fe400078e0a00 */
[C---:B------:R-:W-:Y:S02]  /*3030*/  IMAD R2, R15.reuse, 0x4, R2 ;  /* 0x000000040f027824 */ /* 0x040fe400078e0202 */
[----:B01-3--:R-:W-:-:S07]  /*3040*/  IMAD R0, R15, 0x4, R16 ;  /* 0x000000040f007824 */ /* 0x00bfce00078e0210 */
.L_x_50:
[CC--:B------:R-:W-:Y:S01]  /*3050*/  ISETP.GE.U32.AND P5, PT, R15.reuse, R3.reuse, PT ;  /* 0x000000030f00720c */ /* 0x0c0fe20003fa6070 */
[----:B------:R-:W-:Y:S01]  /*3060*/  VIADD R14, R14, 0x1 ;  /* 0x000000010e0e7836 */ /* 0x000fe20000000000 */
[C---:B------:R-:W-:Y:S02]  /*3070*/  ISETP.GE.U32.AND P3, PT, R15.reuse, UR4, PT ;  /* 0x000000040f007c0c */ /* 0x040fe4000bf66070 */
[C---:B------:R-:W-:Y:S02]  /*3080*/  ISETP.GE.U32.AND P2, PT, R15.reuse, UR4, PT ;  /* 0x000000040f007c0c */ /* 0x040fe4000bf46070 */
[----:B------:R-:W-:Y:S02]  /*3090*/  ISETP.GE.U32.AND P4, PT, R15, R3, PT ;  /* 0x000000030f00720c */ /* 0x000fe40003f86070 */
[----:B------:R-:W-:Y:S02]  /*30a0*/  PLOP3.LUT P1, PT, PT, PT, PT, 0x8, 0x80 ;  /* 0x000000000080781c */ /* 0x000fe40003f2e170 */
[----:B------:R-:W-:-:S03]  /*30b0*/  PLOP3.LUT P0, PT, PT, PT, PT, 0x8, 0x80 ;  /* 0x000000000080781c */ /* 0x000fc60003f0e170 */
[----:B------:R-:W-:Y:S10]  /*30c0*/  @P5 BRA `(.L_x_44) ;  /* 0x0000000000185947 */ /* 0x000ff40003800000 */
[----:B------:R-:W2:Y:S02]  /*30d0*/  LDG.E R16, desc[UR6][R12.64] ;  /* 0x000000060c107981 */ /* 0x000ea4000c1e1900 */
[----:B--2---:R-:W-:-:S13]  /*30e0*/  ISETP.GT.U32.AND P5, PT, R15, R16, PT ;  /* 0x000000100f00720c */ /* 0x004fda0003fa4070 */
[----:B------:R-:W-:Y:S05]  /*30f0*/  @!P5 BRA `(.L_x_44) ;  /* 0x00000000000cd947 */ /* 0x000fea0003800000 */
[----:B------:R-:W0:Y:S02]  /*3100*/  LDS R16, [R2] ;  /* 0x0000000002107984 */ /* 0x000e240000000800 */
[----:B0-----:R-:W-:-:S13]  /*3110*/  ISETP.GE.U32.AND P5, PT, R16, UR5, PT ;  /* 0x0000000510007c0c */ /* 0x001fda000bfa6070 */
[----:B------:R0:W-:Y:S02]  /*3120*/  @!P5 STG.E desc[UR6][R12.64], R15 ;  /* 0x0000000f0c00d986 */ /* 0x0001e4000c101906 */
.L_x_44:
[----:B------:R-:W-:Y:S05]  /*3130*/  @P3 BRA `(.L_x_45) ;  /* 0x0000000000183947 */ /* 0x000fea0003800000 */
[----:B------:R-:W2:Y:S02]  /*3140*/  LDG.E R16, desc[UR6][R10.64] ;  /* 0x000000060a107981 */ /* 0x000ea4000c1e1900 */
[----:B--2---:R-:W-:-:S13]  /*3150*/  ISETP.GT.U32.AND P3, PT, R15, R16, PT ;  /* 0x000000100f00720c */ /* 0x004fda0003f64070 */
[----:B------:R-:W-:Y:S05]  /*3160*/  @!P3 BRA `(.L_x_45) ;  /* 0x00000000000cb947 */ /* 0x000fea0003800000 */
[----:B------:R-:W1:Y:S02]  /*3170*/  LDS R16, [R0] ;  /* 0x0000000000107984 */ /* 0x000e640000000800 */
[----:B-1----:R-:W-:-:S13]  /*3180*/  ISETP.GE.U32.AND P3, PT, R16, UR8, PT ;  /* 0x0000000810007c0c */ /* 0x002fda000bf66070 */
[----:B------:R1:W-:Y:S02]  /*3190*/  @!P3 STG.E desc[UR6][R8.64], R15 ;  /* 0x0000000f0800b986 */ /* 0x0003e4000c101906 */
.L_x_45:
[----:B------:R-:W-:Y:S05]  /*31a0*/  @!P4 BRA `(.L_x_46) ;  /* 0x000000000008c947 */ /* 0x000fea0003800000 */
[----:B------:R-:W2:Y:S02]  /*31b0*/  LDG.E R16, desc[UR6][R6.64] ;  /* 0x0000000606107981 */ /* 0x000ea4000c1e1900 */
[----:B--2---:R-:W-:-:S13]  /*31c0*/  ISETP.LE.U32.AND P1, PT, R15, R16, PT ;  /* 0x000000100f00720c */ /* 0x004fda0003f23070 */
.L_x_46:
[----:B------:R-:W-:Y:S02]  /*31d0*/  ISETP.GE.U32.OR P1, PT, R15, UR9, !P1 ;  /* 0x000000090f007c0c */ /* 0x000fe4000cf26470 */
[----:B------:R-:W-:-:S11]  /*31e0*/  ISETP.NE.AND P3, PT, R14, RZ, PT ;  /* 0x000000ff0e00720c */ /* 0x000fd60003f65270 */
[----:B------:R-:W-:Y:S05]  /*31f0*/  @P1 BRA `(.L_x_47) ;  /* 0x00000000000c1947 */ /* 0x000fea0003800000 */
[----:B------:R-:W2:Y:S02]  /*3200*/  LDS R16, [R2] ;  /* 0x0000000002107984 */ /* 0x000ea40000000800 */
[----:B--2---:R-:W-:-:S13]  /*3210*/  ISETP.GE.U32.AND P1, PT, R16, UR5, PT ;  /* 0x0000000510007c0c */ /* 0x004fda000bf26070 */
[----:B------:R2:W-:Y:S02]  /*3220*/  @!P1 STG.E desc[UR6][R6.64], R15 ;  /* 0x0000000f06009986 */ /* 0x0005e4000c101906 */
.L_x_47:
[----:B------:R-:W-:Y:S05]  /*3230*/  @!P2 BRA `(.L_x_48) ;  /* 0x000000000008a947 */ /* 0x000fea0003800000 */
[----:B------:R-:W3:Y:S02]  /*3240*/  LDG.E R16, desc[UR6][R4.64] ;  /* 0x0000000604107981 */ /* 0x000ee4000c1e1900 */
[----:B---3--:R-:W-:-:S13]  /*3250*/  ISETP.LE.U32.AND P0, PT, R15, R16, PT ;  /* 0x000000100f00720c */ /* 0x008fda0003f03070 */
.L_x_48:
[----:B------:R-:W-:-:S13]  /*3260*/  ISETP.GE.U32.OR P0, PT, R15, UR10, !P0 ;  /* 0x0000000a0f007c0c */ /* 0x000fda000c706470 */
[----:B------:R-:W-:Y:S05]  /*3270*/  @P0 BRA `(.L_x_49) ;  /* 0x00000000000c0947 */ /* 0x000fea0003800000 */
[----:B------:R-:W3:Y:S02]  /*3280*/  LDS R16, [R0] ;  /* 0x0000000000107984 */ /* 0x000ee40000000800 */
[----:B---3--:R-:W-:-:S13]  /*3290*/  ISETP.GE.U32.AND P0, PT, R16, UR11, PT ;  /* 0x0000000b10007c0c */ /* 0x008fda000bf06070 */
[----:B------:R3:W-:Y:S02]  /*32a0*/  @!P0 STG.E desc[UR6][R4.64], R15 ;  /* 0x0000000f04008986 */ /* 0x0007e4000c101906 */
.L_x_49:
[----:B0123--:R-:W-:Y:S02]  /*32b0*/  VIADD R15, R15, 0x1 ;  /* 0x000000010f0f7836 */ /* 0x00ffe40000000000 */
[----:B------:R-:W-:Y:S02]  /*32c0*/  VIADD R0, R0, 0x4 ;  /* 0x0000000400007836 */ /* 0x000fe40000000000 */
[----:B------:R-:W-:Y:S01]  /*32d0*/  VIADD R2, R2, 0x4 ;  /* 0x0000000402027836 */ /* 0x000fe20000000000 */
[----:B------:R-:W-:Y:S06]  /*32e0*/  @P3 BRA `(.L_x_50) ;  /* 0xfffffffc00583947 */ /* 0x000fec000383ffff */
[----:B------:R-:W-:Y:S05]  /*32f0*/  EXIT ;  /* 0x000000000000794d */ /* 0x000fea0003800000 */
.L_x_51:
[----:B------:R-:W-:-:S00]  /*3300*/  BRA `(.L_x_51) ;  /* 0xfffffffc00fc7947 */ /* 0x000fc0000383ffff */
[----:B------:R-:W-:-:S00]  /*3310*/  NOP ;  /* 0x0000000000007918 */ /* 0x000fc00000000000 */
        /* <DEDUP_REMOVED lines=14> */
.L_x_53:


//--------------------- .text._Z27volume_air_segmentation_gpuPKfjjjPbf --------------------------
	.section	.text._Z27volume_air_segmentation_gpuPKfjjjPbf,"ax",@progbits
	.align	128
        .global         _Z27volume_air_segmentation_gpuPKfjjjPbf
        .type           _Z27volume_air_segmentation_gpuPKfjjjPbf,@function
        .size           _Z27volume_air_segmentation_gpuPKfjjjPbf,(.L_x_54 - _Z27volume_air_segmentation_gpuPKfjjjPbf)
        .other          _Z27volume_air_segmentation_gpuPKfjjjPbf,@"STO_CUDA_ENTRY STV_DEFAULT"
_Z27volume_air_segmentation_gpuPKfjjjPbf:
.text._Z27volume_air_segmentation_gpuPKfjjjPbf:
[----:B------:R-:W-:Y:S01]  /*0000*/  LDC R1, c[0x0][0x37c] ;  /* 0x0000df00ff017b82 */ /* 0x000fe20000000800 */
[----:B------:R-:W0:Y:S07]  /*0010*/  S2R R0, SR_TID.X ;  /* 0x0000000000007919 */ /* 0x000e2e0000002100 */
[----:B------:R-:W-:Y:S01]  /*0020*/  S2UR UR4, SR_CTAID.Y ;  /* 0x00000000000479c3 */ /* 0x000fe20000002600 */
[----:B------:R-:W1:Y:S01]  /*0030*/  LDCU UR5, c[0x0][0x370] ;  /* 0x00006e00ff0577ac */ /* 0x000e620008000800 */
[----:B------:R-:W2:Y:S06]  /*0040*/  LDCU.64 UR8, c[0x0][0x388] ;  /* 0x00007100ff0877ac */ /* 0x000eac0008000a00 */
[----:B------:R-:W1:Y:S01]  /*0050*/  S2UR UR6, SR_CTAID.X ;  /* 0x00000000000679c3 */ /* 0x000e620000002500 */
[----:B------:R-:W3:Y:S07]  /*0060*/  LDCU UR7, c[0x0][0x390] ;  /* 0x00007200ff0777ac */ /* 0x000eee0008000800 */
[----:B------:R-:W0:Y:S01]  /*0070*/  LDC R5, c[0x0][0x360] ;  /* 0x0000d800ff057b82 */ /* 0x000e220000000800 */
[----:B-1----:R-:W-:-:S02]  /*0080*/  UIMAD UR4, UR4, UR5, UR6 ;  /* 0x00000005040472a4 */ /* 0x002fc4000f8e0206 */
[----:B--2---:R-:W-:-:S04]  /*0090*/  UIMAD UR5, UR9, UR8, URZ ;  /* 0x00000008090572a4 */ /* 0x004fc8000f8e02ff */
[----:B---3--:R-:W-:Y:S01]  /*00a0*/  UIMAD UR5, UR5, UR7, URZ ;  /* 0x00000007050572a4 */ /* 0x008fe2000f8e02ff */
[----:B0-----:R-:W-:-:S05]  /*00b0*/  IMAD R5, R5, UR4, R0 ;  /* 0x0000000405057c24 */ /* 0x001fca000f8e0200 */
[----:B------:R-:W-:-:S13]  /*00c0*/  ISETP.GE.U32.AND P0, PT, R5, UR5, PT ;  /* 0x0000000505007c0c */ /* 0x000fda000bf06070 */
[----:B------:R-:W-:Y:S05]  /*00d0*/  @P0 EXIT ;  /* 0x000000000000094d */ /* 0x000fea0003800000 */
[----:B------:R-:W0:Y:S01]  /*00e0*/  LDC.64 R2, c[0x0][0x380] ;  /* 0x0000e000ff027b82 */ /* 0x000e220000000a00 */
[----:B------:R-:W1:Y:S01]  /*00f0*/  LDCU.64 UR4, c[0x0][0x358] ;  /* 0x00006b00ff0477ac */ /* 0x000e620008000a00 */
[----:B------:R-:W2:Y:S01]  /*0100*/  LDCU.64 UR8, c[0x0][0x398] ;  /* 0x00007300ff0877ac */ /* 0x000ea20008000a00 */
[----:B------:R-:W3:Y:S01]  /*0110*/  LDCU UR6, c[0x0][0x3a0] ;  /* 0x00007400ff0677ac */ /* 0x000ee20008000800 */
[----:B0-----:R-:W-:-:S06]  /*0120*/  IMAD.WIDE.U32 R2, R5, 0x4, R2 ;  /* 0x0000000405027825 */ /* 0x001fcc00078e0002 */
[----:B-1----:R-:W3:Y:S01]  /*0130*/  LDG.E R2, desc[UR4][R2.64] ;  /* 0x0000000402027981 */ /* 0x002ee2000c1e1900 */
[----:B--2---:R-:W-:-:S05]  /*0140*/  IADD3 R4, P1, PT, R5, UR8, RZ ;  /* 0x0000000805047c10 */ /* 0x004fca000ff3e0ff */
[----:B------:R-:W-:Y:S01]  /*0150*/  IMAD.X R5, RZ, RZ, UR9, P1 ;  /* 0x00000009ff057e24 */ /* 0x000fe200088e06ff */
[----:B---3--:R-:W-:-:S04]  /*0160*/  FSETP.GEU.AND P0, PT, R2, UR6, PT ;  /* 0x0000000602007c0b */ /* 0x008fc8000bf0e000 */
[----:B------:R-:W-:-:S05]  /*0170*/  SEL R7, RZ, 0x1, P0 ;  /* 0x00000001ff077807 */ /* 0x000fca0000000000 */
[----:B------:R-:W-:Y:S01]  /*0180*/  STG.E.U8 desc[UR4][R4.64], R7 ;  /* 0x0000000704007986 */ /* 0x000fe2000c101104 */
[----:B------:R-:W-:Y:S05]  /*0190*/  EXIT ;  /* 0x000000000000794d */ /* 0x000fea0003800000 */
.L_x_52:
        /* <DEDUP_REMOVED lines=14> */
.L_x_54:


//--------------------- .nv.shared._Z22detect_body_bounds_gpuPKbPjjjjjjj --------------------------
	.section	.nv.shared._Z22detect_body_bounds_gpuPKbPjjjjjjj,"aw",@nobits
	.sectionflags	@""
	.align	4
.nv.shared._Z22detect_body_bounds_gpuPKbPjjjjjjj:
	.zero		9216


//--------------------- .nv.shared.reserved.0     --------------------------
	.section	.nv.shared.reserved.0,"aw",@nobits
	.weak		__nv_reservedSMEM_offset_0_alias
	.size		__nv_reservedSMEM_offset_0_alias, 0, 64
	.other		__nv_reservedSMEM_offset_0_alias,@"STO_CUDA_RESERVED_SHARED STV_DEFAULT"
__nv_reservedSMEM_offset_0_alias:
	.zero		0
	.zero		64


//--------------------- .nv.constant0._Z22detect_body_bounds_gpuPKbPjjjjjjj --------------------------
	.section	.nv.constant0._Z22detect_body_bounds_gpuPKbPjjjjjjj,"a",@progbits
	.sectionflags	@""
	.align	4
.nv.constant0._Z22detect_body_bounds_gpuPKbPjjjjjjj:
	.zero		936


//--------------------- .nv.constant0._Z27volume_air_segmentation_gpuPKfjjjPbf --------------------------
	.section	.nv.constant0._Z27volume_air_segmentation_gpuPKfjjjPbf,"a",@progbits
	.sectionflags	@""
	.align	4
.nv.constant0._Z27volume_air_segmentation_gpuPKfjjjPbf:
	.zero		932


//--------------------- SYMBOLS --------------------------

	.type		.nv.reservedSmem.offset0,@object
	.size		.nv.reservedSmem.offset0,0x4
	.type		.nv.reservedSmem.cap,@object
	.size		.nv.reservedSmem.cap,0x4
